//
// Generated by NVIDIA NVVM Compiler
//
// Compiler Build ID: CL-36424714
// Cuda compilation tools, release 13.0, V13.0.88
// Based on NVVM 20.0.0
//

.version 9.0
.target sm_100
.address_size 64

	// .globl	_Z11trim_kernelPiS_S_S_S_S_iPb
.global .align 1 .b8 _ZN34_INTERNAL_fb9fd9d4_4_k_cu_21c0b6b84cuda3std3__45__cpo5beginE[1];
.global .align 1 .b8 _ZN34_INTERNAL_fb9fd9d4_4_k_cu_21c0b6b84cuda3std3__45__cpo3endE[1];
.global .align 1 .b8 _ZN34_INTERNAL_fb9fd9d4_4_k_cu_21c0b6b84cuda3std3__45__cpo6cbeginE[1];
.global .align 1 .b8 _ZN34_INTERNAL_fb9fd9d4_4_k_cu_21c0b6b84cuda3std3__45__cpo4cendE[1];
.global .align 1 .b8 _ZN34_INTERNAL_fb9fd9d4_4_k_cu_21c0b6b84cuda3std3__45__cpo6rbeginE[1];
.global .align 1 .b8 _ZN34_INTERNAL_fb9fd9d4_4_k_cu_21c0b6b84cuda3std3__45__cpo4rendE[1];
.global .align 1 .b8 _ZN34_INTERNAL_fb9fd9d4_4_k_cu_21c0b6b84cuda3std3__45__cpo7crbeginE[1];
.global .align 1 .b8 _ZN34_INTERNAL_fb9fd9d4_4_k_cu_21c0b6b84cuda3std3__45__cpo5crendE[1];
.global .align 1 .b8 _ZN34_INTERNAL_fb9fd9d4_4_k_cu_21c0b6b84cuda3std3__436_GLOBAL__N__fb9fd9d4_4_k_cu_21c0b6b86ignoreE[1];
.global .align 1 .b8 _ZN34_INTERNAL_fb9fd9d4_4_k_cu_21c0b6b84cuda3std3__419piecewise_constructE[1];
.global .align 1 .b8 _ZN34_INTERNAL_fb9fd9d4_4_k_cu_21c0b6b84cuda3std3__48in_placeE[1];
.global .align 1 .b8 _ZN34_INTERNAL_fb9fd9d4_4_k_cu_21c0b6b84cuda3std3__420unreachable_sentinelE[1];
.global .align 1 .b8 _ZN34_INTERNAL_fb9fd9d4_4_k_cu_21c0b6b84cuda3std3__47nulloptE[1];
.global .align 1 .b8 _ZN34_INTERNAL_fb9fd9d4_4_k_cu_21c0b6b84cuda3std3__48unexpectE[1];
.global .align 1 .b8 _ZN34_INTERNAL_fb9fd9d4_4_k_cu_21c0b6b84cuda3std6ranges3__45__cpo4swapE[1];
.global .align 1 .b8 _ZN34_INTERNAL_fb9fd9d4_4_k_cu_21c0b6b84cuda3std6ranges3__45__cpo9iter_moveE[1];
.global .align 1 .b8 _ZN34_INTERNAL_fb9fd9d4_4_k_cu_21c0b6b84cuda3std6ranges3__45__cpo5beginE[1];
.global .align 1 .b8 _ZN34_INTERNAL_fb9fd9d4_4_k_cu_21c0b6b84cuda3std6ranges3__45__cpo3endE[1];
.global .align 1 .b8 _ZN34_INTERNAL_fb9fd9d4_4_k_cu_21c0b6b84cuda3std6ranges3__45__cpo6cbeginE[1];
.global .align 1 .b8 _ZN34_INTERNAL_fb9fd9d4_4_k_cu_21c0b6b84cuda3std6ranges3__45__cpo4cendE[1];
.global .align 1 .b8 _ZN34_INTERNAL_fb9fd9d4_4_k_cu_21c0b6b84cuda3std6ranges3__45__cpo7advanceE[1];
.global .align 1 .b8 _ZN34_INTERNAL_fb9fd9d4_4_k_cu_21c0b6b84cuda3std6ranges3__45__cpo9iter_swapE[1];
.global .align 1 .b8 _ZN34_INTERNAL_fb9fd9d4_4_k_cu_21c0b6b84cuda3std6ranges3__45__cpo4nextE[1];
.global .align 1 .b8 _ZN34_INTERNAL_fb9fd9d4_4_k_cu_21c0b6b84cuda3std6ranges3__45__cpo4prevE[1];
.global .align 1 .b8 _ZN34_INTERNAL_fb9fd9d4_4_k_cu_21c0b6b84cuda3std6ranges3__45__cpo4dataE[1];
.global .align 1 .b8 _ZN34_INTERNAL_fb9fd9d4_4_k_cu_21c0b6b84cuda3std6ranges3__45__cpo5cdataE[1];
.global .align 1 .b8 _ZN34_INTERNAL_fb9fd9d4_4_k_cu_21c0b6b84cuda3std6ranges3__45__cpo4sizeE[1];
.global .align 1 .b8 _ZN34_INTERNAL_fb9fd9d4_4_k_cu_21c0b6b84cuda3std6ranges3__45__cpo5ssizeE[1];
.global .align 1 .b8 _ZN34_INTERNAL_fb9fd9d4_4_k_cu_21c0b6b84cuda3std6ranges3__45__cpo8distanceE[1];
.global .align 1 .b8 _ZN34_INTERNAL_fb9fd9d4_4_k_cu_21c0b6b86thrust24THRUST_300001_SM_1000_NS8cuda_cub3parE[1];
.global .align 1 .b8 _ZN34_INTERNAL_fb9fd9d4_4_k_cu_21c0b6b86thrust24THRUST_300001_SM_1000_NS8cuda_cub10par_nosyncE[1];
.global .align 1 .b8 _ZN34_INTERNAL_fb9fd9d4_4_k_cu_21c0b6b86thrust24THRUST_300001_SM_1000_NS6system6detail10sequential3seqE[1];
.global .align 1 .b8 _ZN34_INTERNAL_fb9fd9d4_4_k_cu_21c0b6b86thrust24THRUST_300001_SM_1000_NS12placeholders2_1E[1];
.global .align 1 .b8 _ZN34_INTERNAL_fb9fd9d4_4_k_cu_21c0b6b86thrust24THRUST_300001_SM_1000_NS12placeholders2_2E[1];
.global .align 1 .b8 _ZN34_INTERNAL_fb9fd9d4_4_k_cu_21c0b6b86thrust24THRUST_300001_SM_1000_NS12placeholders2_3E[1];
.global .align 1 .b8 _ZN34_INTERNAL_fb9fd9d4_4_k_cu_21c0b6b86thrust24THRUST_300001_SM_1000_NS12placeholders2_4E[1];
.global .align 1 .b8 _ZN34_INTERNAL_fb9fd9d4_4_k_cu_21c0b6b86thrust24THRUST_300001_SM_1000_NS12placeholders2_5E[1];
.global .align 1 .b8 _ZN34_INTERNAL_fb9fd9d4_4_k_cu_21c0b6b86thrust24THRUST_300001_SM_1000_NS12placeholders2_6E[1];
.global .align 1 .b8 _ZN34_INTERNAL_fb9fd9d4_4_k_cu_21c0b6b86thrust24THRUST_300001_SM_1000_NS12placeholders2_7E[1];
.global .align 1 .b8 _ZN34_INTERNAL_fb9fd9d4_4_k_cu_21c0b6b86thrust24THRUST_300001_SM_1000_NS12placeholders2_8E[1];
.global .align 1 .b8 _ZN34_INTERNAL_fb9fd9d4_4_k_cu_21c0b6b86thrust24THRUST_300001_SM_1000_NS12placeholders2_9E[1];
.global .align 1 .b8 _ZN34_INTERNAL_fb9fd9d4_4_k_cu_21c0b6b86thrust24THRUST_300001_SM_1000_NS12placeholders3_10E[1];
.global .align 1 .b8 _ZN34_INTERNAL_fb9fd9d4_4_k_cu_21c0b6b86thrust24THRUST_300001_SM_1000_NS3seqE[1];

.visible .entry _Z11trim_kernelPiS_S_S_S_S_iPb(
	.param .u64 .ptr .align 1 _Z11trim_kernelPiS_S_S_S_S_iPb_param_0,
	.param .u64 .ptr .align 1 _Z11trim_kernelPiS_S_S_S_S_iPb_param_1,
	.param .u64 .ptr .align 1 _Z11trim_kernelPiS_S_S_S_S_iPb_param_2,
	.param .u64 .ptr .align 1 _Z11trim_kernelPiS_S_S_S_S_iPb_param_3,
	.param .u64 .ptr .align 1 _Z11trim_kernelPiS_S_S_S_S_iPb_param_4,
	.param .u64 .ptr .align 1 _Z11trim_kernelPiS_S_S_S_S_iPb_param_5,
	.param .u32 _Z11trim_kernelPiS_S_S_S_S_iPb_param_6,
	.param .u64 .ptr .align 1 _Z11trim_kernelPiS_S_S_S_S_iPb_param_7
)
{
	.reg .pred 	%p<5>;
	.reg .b16 	%rs<2>;
	.reg .b32 	%r<11>;
	.reg .b64 	%rd<19>;

	ld.param.u64 	%rd2, [_Z11trim_kernelPiS_S_S_S_S_iPb_param_2];
	ld.param.u64 	%rd3, [_Z11trim_kernelPiS_S_S_S_S_iPb_param_3];
	ld.param.u64 	%rd4, [_Z11trim_kernelPiS_S_S_S_S_iPb_param_4];
	ld.param.u64 	%rd5, [_Z11trim_kernelPiS_S_S_S_S_iPb_param_5];
	ld.param.u32 	%r2, [_Z11trim_kernelPiS_S_S_S_S_iPb_param_6];
	ld.param.u64 	%rd6, [_Z11trim_kernelPiS_S_S_S_S_iPb_param_7];
	mov.u32 	%r3, %ctaid.x;
	mov.u32 	%r4, %ntid.x;
	mov.u32 	%r5, %tid.x;
	mad.lo.s32 	%r1, %r3, %r4, %r5;
	setp.ge.s32 	%p1, %r1, %r2;
	@%p1 bra 	$L__BB0_5;
	cvta.to.global.u64 	%rd7, %rd5;
	mul.wide.s32 	%rd8, %r1, 4;
	add.s64 	%rd1, %rd7, %rd8;
	ld.global.u32 	%r6, [%rd1];
	setp.ne.s32 	%p2, %r6, 0;
	@%p2 bra 	$L__BB0_5;
	cvta.to.global.u64 	%rd9, %rd2;
	add.s64 	%rd11, %rd9, %rd8;
	ld.global.u32 	%r7, [%rd11];
	setp.eq.s32 	%p3, %r7, 0;
	@%p3 bra 	$L__BB0_4;
	cvta.to.global.u64 	%rd12, %rd3;
	add.s64 	%rd14, %rd12, %rd8;
	ld.global.u32 	%r8, [%rd14];
	setp.ne.s32 	%p4, %r8, 0;
	@%p4 bra 	$L__BB0_5;
$L__BB0_4:
	mov.b32 	%r9, 1;
	st.global.u32 	[%rd1], %r9;
	cvta.to.global.u64 	%rd15, %rd4;
	add.s64 	%rd17, %rd15, %rd8;
	mov.b32 	%r10, -1;
	st.global.u32 	[%rd17], %r10;
	cvta.to.global.u64 	%rd18, %rd6;
	mov.b16 	%rs1, 1;
	st.global.u8 	[%rd18], %rs1;
$L__BB0_5:
	ret;

}
	// .globl	_Z15compute_degreesPiS_S_S_S_i
.visible .entry _Z15compute_degreesPiS_S_S_S_i(
	.param .u64 .ptr .align 1 _Z15compute_degreesPiS_S_S_S_i_param_0,
	.param .u64 .ptr .align 1 _Z15compute_degreesPiS_S_S_S_i_param_1,
	.param .u64 .ptr .align 1 _Z15compute_degreesPiS_S_S_S_i_param_2,
	.param .u64 .ptr .align 1 _Z15compute_degreesPiS_S_S_S_i_param_3,
	.param .u64 .ptr .align 1 _Z15compute_degreesPiS_S_S_S_i_param_4,
	.param .u32 _Z15compute_degreesPiS_S_S_S_i_param_5
)
{
	.reg .pred 	%p<6>;
	.reg .b32 	%r<23>;
	.reg .b64 	%rd<22>;

	ld.param.u64 	%rd5, [_Z15compute_degreesPiS_S_S_S_i_param_0];
	ld.param.u64 	%rd6, [_Z15compute_degreesPiS_S_S_S_i_param_1];
	ld.param.u64 	%rd7, [_Z15compute_degreesPiS_S_S_S_i_param_2];
	ld.param.u64 	%rd8, [_Z15compute_degreesPiS_S_S_S_i_param_3];
	ld.param.u64 	%rd9, [_Z15compute_degreesPiS_S_S_S_i_param_4];
	ld.param.u32 	%r10, [_Z15compute_degreesPiS_S_S_S_i_param_5];
	cvta.to.global.u64 	%rd1, %rd9;
	mov.u32 	%r11, %ctaid.x;
	mov.u32 	%r12, %ntid.x;
	mov.u32 	%r13, %tid.x;
	mad.lo.s32 	%r1, %r11, %r12, %r13;
	setp.ge.s32 	%p1, %r1, %r10;
	@%p1 bra 	$L__BB1_7;
	mul.wide.s32 	%rd10, %r1, 4;
	add.s64 	%rd11, %rd1, %rd10;
	ld.global.u32 	%r14, [%rd11];
	setp.ne.s32 	%p2, %r14, 0;
	@%p2 bra 	$L__BB1_7;
	cvta.to.global.u64 	%rd12, %rd5;
	add.s64 	%rd2, %rd12, %rd10;
	ld.global.u32 	%r15, [%rd2+4];
	ld.global.u32 	%r16, [%rd2];
	sub.s32 	%r17, %r15, %r16;
	cvta.to.global.u64 	%rd14, %rd8;
	add.s64 	%rd15, %rd14, %rd10;
	st.global.u32 	[%rd15], %r17;
	ld.global.u32 	%r21, [%rd2];
	ld.global.u32 	%r22, [%rd2+4];
	setp.ge.s32 	%p3, %r21, %r22;
	@%p3 bra 	$L__BB1_7;
	cvta.to.global.u64 	%rd3, %rd6;
	cvta.to.global.u64 	%rd4, %rd7;
$L__BB1_4:
	mul.wide.s32 	%rd16, %r21, 4;
	add.s64 	%rd17, %rd3, %rd16;
	ld.global.u32 	%r6, [%rd17];
	mul.wide.s32 	%rd18, %r6, 4;
	add.s64 	%rd19, %rd1, %rd18;
	ld.global.u32 	%r18, [%rd19];
	setp.ne.s32 	%p4, %r18, 0;
	@%p4 bra 	$L__BB1_6;
	add.s64 	%rd21, %rd4, %rd18;
	atom.global.add.u32 	%r19, [%rd21], 1;
	ld.global.u32 	%r22, [%rd2+4];
$L__BB1_6:
	add.s32 	%r21, %r21, 1;
	setp.lt.s32 	%p5, %r21, %r22;
	@%p5 bra 	$L__BB1_4;
$L__BB1_7:
	ret;

}
	// .globl	_Z12trim2_kernelPiS_S_S_S_S_iPb
.visible .entry _Z12trim2_kernelPiS_S_S_S_S_iPb(
	.param .u64 .ptr .align 1 _Z12trim2_kernelPiS_S_S_S_S_iPb_param_0,
	.param .u64 .ptr .align 1 _Z12trim2_kernelPiS_S_S_S_S_iPb_param_1,
	.param .u64 .ptr .align 1 _Z12trim2_kernelPiS_S_S_S_S_iPb_param_2,
	.param .u64 .ptr .align 1 _Z12trim2_kernelPiS_S_S_S_S_iPb_param_3,
	.param .u64 .ptr .align 1 _Z12trim2_kernelPiS_S_S_S_S_iPb_param_4,
	.param .u64 .ptr .align 1 _Z12trim2_kernelPiS_S_S_S_S_iPb_param_5,
	.param .u32 _Z12trim2_kernelPiS_S_S_S_S_iPb_param_6,
	.param .u64 .ptr .align 1 _Z12trim2_kernelPiS_S_S_S_S_iPb_param_7
)
{
	.reg .pred 	%p<8>;
	.reg .b16 	%rs<2>;
	.reg .b32 	%r<18>;
	.reg .b64 	%rd<31>;

	ld.param.u64 	%rd6, [_Z12trim2_kernelPiS_S_S_S_S_iPb_param_0];
	ld.param.u64 	%rd7, [_Z12trim2_kernelPiS_S_S_S_S_iPb_param_1];
	ld.param.u64 	%rd8, [_Z12trim2_kernelPiS_S_S_S_S_iPb_param_2];
	ld.param.u64 	%rd9, [_Z12trim2_kernelPiS_S_S_S_S_iPb_param_3];
	ld.param.u64 	%rd10, [_Z12trim2_kernelPiS_S_S_S_S_iPb_param_4];
	ld.param.u64 	%rd12, [_Z12trim2_kernelPiS_S_S_S_S_iPb_param_5];
	ld.param.u32 	%r7, [_Z12trim2_kernelPiS_S_S_S_S_iPb_param_6];
	ld.param.u64 	%rd11, [_Z12trim2_kernelPiS_S_S_S_S_iPb_param_7];
	cvta.to.global.u64 	%rd1, %rd12;
	mov.u32 	%r8, %ctaid.x;
	mov.u32 	%r9, %ntid.x;
	mov.u32 	%r10, %tid.x;
	mad.lo.s32 	%r1, %r8, %r9, %r10;
	setp.ge.s32 	%p1, %r1, %r7;
	@%p1 bra 	$L__BB2_9;
	mul.wide.s32 	%rd13, %r1, 4;
	add.s64 	%rd2, %rd1, %rd13;
	ld.global.u32 	%r11, [%rd2];
	setp.ne.s32 	%p2, %r11, 0;
	@%p2 bra 	$L__BB2_9;
	cvta.to.global.u64 	%rd14, %rd8;
	add.s64 	%rd16, %rd14, %rd13;
	ld.global.u32 	%r12, [%rd16];
	setp.ne.s32 	%p3, %r12, 1;
	@%p3 bra 	$L__BB2_9;
	cvta.to.global.u64 	%rd17, %rd6;
	add.s64 	%rd19, %rd17, %rd13;
	ld.global.u32 	%r17, [%rd19];
	ld.global.u32 	%r3, [%rd19+4];
	setp.ge.s32 	%p4, %r17, %r3;
	@%p4 bra 	$L__BB2_9;
	cvta.to.global.u64 	%rd3, %rd7;
	cvta.to.global.u64 	%rd4, %rd9;
$L__BB2_5:
	mul.wide.s32 	%rd20, %r17, 4;
	add.s64 	%rd21, %rd3, %rd20;
	ld.global.u32 	%r5, [%rd21];
	mul.wide.s32 	%rd22, %r5, 4;
	add.s64 	%rd23, %rd4, %rd22;
	ld.global.u32 	%r13, [%rd23];
	setp.ne.s32 	%p5, %r13, 1;
	@%p5 bra 	$L__BB2_8;
	add.s64 	%rd5, %rd1, %rd22;
	ld.global.u32 	%r14, [%rd5];
	setp.ne.s32 	%p6, %r14, 0;
	@%p6 bra 	$L__BB2_8;
	cvta.to.global.u64 	%rd25, %rd10;
	add.s64 	%rd27, %rd25, %rd22;
	mov.b32 	%r15, -1;
	st.global.u32 	[%rd27], %r15;
	add.s64 	%rd29, %rd25, %rd13;
	st.global.u32 	[%rd29], %r15;
	mov.b32 	%r16, 1;
	st.global.u32 	[%rd5], %r16;
	st.global.u32 	[%rd2], %r16;
	cvta.to.global.u64 	%rd30, %rd11;
	mov.b16 	%rs1, 1;
	st.global.u8 	[%rd30], %rs1;
	bra.uni 	$L__BB2_9;
$L__BB2_8:
	add.s32 	%r17, %r17, 1;
	setp.ne.s32 	%p7, %r17, %r3;
	@%p7 bra 	$L__BB2_5;
$L__BB2_9:
	ret;

}
	// .globl	_Z9bfs_colorPiS_S_S_ii
.visible .entry _Z9bfs_colorPiS_S_S_ii(
	.param .u64 .ptr .align 1 _Z9bfs_colorPiS_S_S_ii_param_0,
	.param .u64 .ptr .align 1 _Z9bfs_colorPiS_S_S_ii_param_1,
	.param .u64 .ptr .align 1 _Z9bfs_colorPiS_S_S_ii_param_2,
	.param .u64 .ptr .align 1 _Z9bfs_colorPiS_S_S_ii_param_3,
	.param .u32 _Z9bfs_colorPiS_S_S_ii_param_4,
	.param .u32 _Z9bfs_colorPiS_S_S_ii_param_5
)
{
	.reg .pred 	%p<8>;
	.reg .b32 	%r<22>;
	.reg .b64 	%rd<21>;

	ld.param.u64 	%rd7, [_Z9bfs_colorPiS_S_S_ii_param_0];
	ld.param.u64 	%rd8, [_Z9bfs_colorPiS_S_S_ii_param_1];
	ld.param.u64 	%rd9, [_Z9bfs_colorPiS_S_S_ii_param_2];
	ld.param.u64 	%rd10, [_Z9bfs_colorPiS_S_S_ii_param_3];
	ld.param.u32 	%r11, [_Z9bfs_colorPiS_S_S_ii_param_4];
	ld.param.u32 	%r10, [_Z9bfs_colorPiS_S_S_ii_param_5];
	cvta.to.global.u64 	%rd1, %rd10;
	cvta.to.global.u64 	%rd2, %rd9;
	mov.u32 	%r12, %ctaid.x;
	mov.u32 	%r13, %ntid.x;
	mov.u32 	%r14, %tid.x;
	mad.lo.s32 	%r1, %r12, %r13, %r14;
	setp.ge.s32 	%p1, %r1, %r11;
	@%p1 bra 	$L__BB3_9;
	mul.wide.s32 	%rd11, %r1, 4;
	add.s64 	%rd12, %rd2, %rd11;
	ld.global.u32 	%r15, [%rd12];
	setp.ne.s32 	%p2, %r15, 0;
	@%p2 bra 	$L__BB3_9;
	add.s64 	%rd3, %rd1, %rd11;
	ld.global.u32 	%r16, [%rd3];
	setp.ne.s32 	%p3, %r16, 0;
	@%p3 bra 	$L__BB3_9;
	st.global.u32 	[%rd3], %r10;
	cvta.to.global.u64 	%rd14, %rd7;
	add.s64 	%rd4, %rd14, %rd11;
	ld.global.u32 	%r20, [%rd4];
	ld.global.u32 	%r19, [%rd4+4];
	setp.ge.s32 	%p4, %r20, %r19;
	@%p4 bra 	$L__BB3_9;
	cvta.to.global.u64 	%rd5, %rd8;
$L__BB3_5:
	mul.wide.s32 	%rd16, %r20, 4;
	add.s64 	%rd17, %rd5, %rd16;
	ld.global.u32 	%r6, [%rd17];
	mul.wide.s32 	%rd18, %r6, 4;
	add.s64 	%rd19, %rd2, %rd18;
	ld.global.u32 	%r17, [%rd19];
	setp.ne.s32 	%p5, %r17, 0;
	@%p5 bra 	$L__BB3_8;
	add.s64 	%rd6, %rd1, %rd18;
	ld.global.u32 	%r18, [%rd6];
	setp.ne.s32 	%p6, %r18, 0;
	@%p6 bra 	$L__BB3_8;
	st.global.u32 	[%rd6], %r10;
	ld.global.u32 	%r19, [%rd4+4];
$L__BB3_8:
	add.s32 	%r20, %r20, 1;
	setp.lt.s32 	%p7, %r20, %r19;
	@%p7 bra 	$L__BB3_5;
$L__BB3_9:
	ret;

}
	// .globl	_ZN3cub18CUB_300001_SM_10006detail11EmptyKernelIvEEvv
.visible .entry _ZN3cub18CUB_300001_SM_10006detail11EmptyKernelIvEEvv()
{


	ret;

}
	// .globl	_ZN3cub18CUB_300001_SM_10006detail8for_each13static_kernelINS2_12policy_hub_t12policy_500_tEmN6thrust24THRUST_300001_SM_1000_NS8cuda_cub20__uninitialized_fill7functorINS7_10device_ptrIiEEiEEEEvT0_T1_
.visible .entry _ZN3cub18CUB_300001_SM_10006detail8for_each13static_kernelINS2_12policy_hub_t12policy_500_tEmN6thrust24THRUST_300001_SM_1000_NS8cuda_cub20__uninitialized_fill7functorINS7_10device_ptrIiEEiEEEEvT0_T1_(
	.param .u64 _ZN3cub18CUB_300001_SM_10006detail8for_each13static_kernelINS2_12policy_hub_t12policy_500_tEmN6thrust24THRUST_300001_SM_1000_NS8cuda_cub20__uninitialized_fill7functorINS7_10device_ptrIiEEiEEEEvT0_T1__param_0,
	.param .align 8 .b8 _ZN3cub18CUB_300001_SM_10006detail8for_each13static_kernelINS2_12policy_hub_t12policy_500_tEmN6thrust24THRUST_300001_SM_1000_NS8cuda_cub20__uninitialized_fill7functorINS7_10device_ptrIiEEiEEEEvT0_T1__param_1[16]
)
.maxntid 256
{
	.reg .pred 	%p<4>;
	.reg .b16 	%rs<5>;
	.reg .b32 	%r<12>;
	.reg .b64 	%rd<16>;

	ld.param.u32 	%r3, [_ZN3cub18CUB_300001_SM_10006detail8for_each13static_kernelINS2_12policy_hub_t12policy_500_tEmN6thrust24THRUST_300001_SM_1000_NS8cuda_cub20__uninitialized_fill7functorINS7_10device_ptrIiEEiEEEEvT0_T1__param_1+8];
	ld.param.u64 	%rd4, [_ZN3cub18CUB_300001_SM_10006detail8for_each13static_kernelINS2_12policy_hub_t12policy_500_tEmN6thrust24THRUST_300001_SM_1000_NS8cuda_cub20__uninitialized_fill7functorINS7_10device_ptrIiEEiEEEEvT0_T1__param_1];
	ld.param.u64 	%rd5, [_ZN3cub18CUB_300001_SM_10006detail8for_each13static_kernelINS2_12policy_hub_t12policy_500_tEmN6thrust24THRUST_300001_SM_1000_NS8cuda_cub20__uninitialized_fill7functorINS7_10device_ptrIiEEiEEEEvT0_T1__param_0];
	mov.u32 	%r9, %ctaid.x;
	mul.wide.u32 	%rd1, %r9, 512;
	sub.s64 	%rd2, %rd5, %rd1;
	setp.lt.u64 	%p1, %rd2, 512;
	@%p1 bra 	$L__BB5_2;
	mov.u32 	%r11, %tid.x;
	cvta.to.global.u64 	%rd11, %rd4;
	cvt.u64.u32 	%rd12, %r11;
	add.s64 	%rd13, %rd1, %rd12;
	shl.b64 	%rd14, %rd13, 2;
	add.s64 	%rd15, %rd11, %rd14;
	st.global.u32 	[%rd15], %r3;
	st.global.u32 	[%rd15+1024], %r3;
	bra.uni 	$L__BB5_6;
$L__BB5_2:
	cvta.to.global.u64 	%rd6, %rd4;
	mov.u32 	%r2, %tid.x;
	cvt.u64.u32 	%rd7, %r2;
	setp.le.u64 	%p2, %rd2, %rd7;
	add.s64 	%rd8, %rd1, %rd7;
	shl.b64 	%rd9, %rd8, 2;
	add.s64 	%rd3, %rd6, %rd9;
	@%p2 bra 	$L__BB5_4;
	st.global.u32 	[%rd3], %r3;
$L__BB5_4:
	add.s32 	%r10, %r2, 256;
	cvt.u64.u32 	%rd10, %r10;
	setp.le.u64 	%p3, %rd2, %rd10;
	@%p3 bra 	$L__BB5_6;
	st.global.u32 	[%rd3+1024], %r3;
$L__BB5_6:
	ret;

}


// ===== COMPILED SASS (sm_100) =====

	.target	sm_100

	.elftype	@"ET_EXEC"


//--------------------- .note.nv.tkinfo           --------------------------
	.section	.note.nv.tkinfo,"",@"SHT_NOTE"
	.sectionflags	@"SHF_NOTE_NV_TKINFO"
	.tkinfo
        /*0018*/ 	.word	0x00000002
        /*0030*/ 	.string	""
        /*0030*/ 	.string	"ptxas"
        /*0030*/ 	.string	"Cuda compilation tools, release 13.0, V13.0.88"
        /*0030*/ 	.string	"Build cuda_13.0.r13.0/compiler.36424714_0"
        /*0030*/ 	.string	"-arch sm_100 -m 64 "



//--------------------- .note.nv.cuinfo           --------------------------
	.section	.note.nv.cuinfo,"",@"SHT_NOTE"
	.sectionflags	@"SHF_NOTE_NV_CUINFO"
        /*0018*/ 	.short	0x0002
        /*001a*/ 	.short	0x0064
        /*001c*/ 	.short	0x0082
	.zero		2


//--------------------- .nv.info                  --------------------------
	.section	.nv.info,"",@"SHT_CUDA_INFO"
	.align	4


	//----- nvinfo : EIATTR_REGCOUNT
	.align		4
        /*0000*/ 	.byte	0x04, 0x2f
        /*0002*/ 	.short	(.L_44 - .L_43)
	.align		4
.L_43:
        /*0004*/ 	.word	index@(_Z11trim_kernelPiS_S_S_S_S_iPb)
        /*0008*/ 	.word	0x0000000e


	//----- nvinfo : EIATTR_FRAME_SIZE
	.align		4
.L_44:
        /*000c*/ 	.byte	0x04, 0x11
        /*000e*/ 	.short	(.L_46 - .L_45)
	.align		4
.L_45:
        /*0010*/ 	.word	index@(_Z11trim_kernelPiS_S_S_S_S_iPb)
        /*0014*/ 	.word	0x00000000


	//----- nvinfo : EIATTR_REGCOUNT
	.align		4
.L_46:
        /*0018*/ 	.byte	0x04, 0x2f
        /*001a*/ 	.short	(.L_48 - .L_47)
	.align		4
.L_47:
        /*001c*/ 	.word	index@(_Z15compute_degreesPiS_S_S_S_i)
        /*0020*/ 	.word	0x00000012


	//----- nvinfo : EIATTR_FRAME_SIZE
	.align		4
.L_48:
        /*0024*/ 	.byte	0x04, 0x11
        /*0026*/ 	.short	(.L_50 - .L_49)
	.align		4
.L_49:
        /*0028*/ 	.word	index@(_Z15compute_degreesPiS_S_S_S_i)
        /*002c*/ 	.word	0x00000000


	//----- nvinfo : EIATTR_REGCOUNT
	.align		4
.L_50:
        /*0030*/ 	.byte	0x04, 0x2f
        /*0032*/ 	.short	(.L_52 - .L_51)
	.align		4
.L_51:
        /*0034*/ 	.word	index@(_Z12trim2_kernelPiS_S_S_S_S_iPb)
        /*0038*/ 	.word	0x00000014


	//----- nvinfo : EIATTR_FRAME_SIZE
	.align		4
.L_52:
        /*003c*/ 	.byte	0x04, 0x11
        /*003e*/ 	.short	(.L_54 - .L_53)
	.align		4
.L_53:
        /*0040*/ 	.word	index@(_Z12trim2_kernelPiS_S_S_S_S_iPb)
        /*0044*/ 	.word	0x00000000


	//----- nvinfo : EIATTR_REGCOUNT
	.align		4
.L_54:
        /*0048*/ 	.byte	0x04, 0x2f
        /*004a*/ 	.short	(.L_56 - .L_55)
	.align		4
.L_55:
        /*004c*/ 	.word	index@(_Z9bfs_colorPiS_S_S_ii)
        /*0050*/ 	.word	0x00000014


	//----- nvinfo : EIATTR_FRAME_SIZE
	.align		4
.L_56:
        /*0054*/ 	.byte	0x04, 0x11
        /*0056*/ 	.short	(.L_58 - .L_57)
	.align		4
.L_57:
        /*0058*/ 	.word	index@(_Z9bfs_colorPiS_S_S_ii)
        /*005c*/ 	.word	0x00000000


	//----- nvinfo : EIATTR_REGCOUNT
	.align		4
.L_58:
        /*0060*/ 	.byte	0x04, 0x2f
        /*0062*/ 	.short	(.L_60 - .L_59)
	.align		4
.L_59:
        /*0064*/ 	.word	index@(_ZN3cub18CUB_300001_SM_10006detail11EmptyKernelIvEEvv)
        /*0068*/ 	.word	0x00000004


	//----- nvinfo : EIATTR_FRAME_SIZE
	.align		4
.L_60:
        /*006c*/ 	.byte	0x04, 0x11
        /*006e*/ 	.short	(.L_62 - .L_61)
	.align		4
.L_61:
        /*0070*/ 	.word	index@(_ZN3cub18CUB_300001_SM_10006detail11EmptyKernelIvEEvv)
        /*0074*/ 	.word	0x00000000


	//----- nvinfo : EIATTR_REGCOUNT
	.align		4
.L_62:
        /*0078*/ 	.byte	0x04, 0x2f
        /*007a*/ 	.short	(.L_64 - .L_63)
	.align		4
.L_63:
        /*007c*/ 	.word	index@(_ZN3cub18CUB_300001_SM_10006detail8for_each13static_kernelINS2_12policy_hub_t12policy_500_tEmN6thrust24THRUST_300001_SM_1000_NS8cuda_cub20__uninitialized_fill7functorINS7_10device_ptrIiEEiEEEEvT0_T1_)
        /*0080*/ 	.word	0x00000008


	//----- nvinfo : EIATTR_FRAME_SIZE
	.align		4
.L_64:
        /*0084*/ 	.byte	0x04, 0x11
        /*0086*/ 	.short	(.L_66 - .L_65)
	.align		4
.L_65:
        /*0088*/ 	.word	index@(_ZN3cub18CUB_300001_SM_10006detail8for_each13static_kernelINS2_12policy_hub_t12policy_500_tEmN6thrust24THRUST_300001_SM_1000_NS8cuda_cub20__uninitialized_fill7functorINS7_10device_ptrIiEEiEEEEvT0_T1_)
        /*008c*/ 	.word	0x00000000


	//----- nvinfo : EIATTR_MIN_STACK_SIZE
	.align		4
.L_66:
        /*0090*/ 	.byte	0x04, 0x12
        /*0092*/ 	.short	(.L_68 - .L_67)
	.align		4
.L_67:
        /*0094*/ 	.word	index@(_ZN3cub18CUB_300001_SM_10006detail8for_each13static_kernelINS2_12policy_hub_t12policy_500_tEmN6thrust24THRUST_300001_SM_1000_NS8cuda_cub20__uninitialized_fill7functorINS7_10device_ptrIiEEiEEEEvT0_T1_)
        /*0098*/ 	.word	0x00000000


	//----- nvinfo : EIATTR_MIN_STACK_SIZE
	.align		4
.L_68:
        /*009c*/ 	.byte	0x04, 0x12
        /*009e*/ 	.short	(.L_70 - .L_69)
	.align		4
.L_69:
        /*00a0*/ 	.word	index@(_ZN3cub18CUB_300001_SM_10006detail11EmptyKernelIvEEvv)
        /*00a4*/ 	.word	0x00000000


	//----- nvinfo : EIATTR_MIN_STACK_SIZE
	.align		4
.L_70:
        /*00a8*/ 	.byte	0x04, 0x12
        /*00aa*/ 	.short	(.L_72 - .L_71)
	.align		4
.L_71:
        /*00ac*/ 	.word	index@(_Z9bfs_colorPiS_S_S_ii)
        /*00b0*/ 	.word	0x00000000


	//----- nvinfo : EIATTR_MIN_STACK_SIZE
	.align		4
.L_72:
        /*00b4*/ 	.byte	0x04, 0x12
        /*00b6*/ 	.short	(.L_74 - .L_73)
	.align		4
.L_73:
        /*00b8*/ 	.word	index@(_Z12trim2_kernelPiS_S_S_S_S_iPb)
        /*00bc*/ 	.word	0x00000000


	//----- nvinfo : EIATTR_MIN_STACK_SIZE
	.align		4
.L_74:
        /*00c0*/ 	.byte	0x04, 0x12
        /*00c2*/ 	.short	(.L_76 - .L_75)
	.align		4
.L_75:
        /*00c4*/ 	.word	index@(_Z15compute_degreesPiS_S_S_S_i)
        /*00c8*/ 	.word	0x00000000


	//----- nvinfo : EIATTR_MIN_STACK_SIZE
	.align		4
.L_76:
        /*00cc*/ 	.byte	0x04, 0x12
        /*00ce*/ 	.short	(.L_78 - .L_77)
	.align		4
.L_77:
        /*00d0*/ 	.word	index@(_Z11trim_kernelPiS_S_S_S_S_iPb)
        /*00d4*/ 	.word	0x00000000
.L_78:


//--------------------- .nv.compat                --------------------------
	.section	.nv.compat,"",@"SHT_CUDA_COMPAT_INFO"
	.align	4
        /*0000*/ 	.byte	0x02, 0x09, 0x00, 0x00, 0x02, 0x02, 0x01, 0x00, 0x02, 0x05, 0x05, 0x00, 0x03, 0x07, 0x01, 0x01
        /*0010*/ 	.byte	0x02, 0x03, 0x00, 0x00, 0x02, 0x06, 0x01, 0x00, 0x04, 0x0b, 0x08, 0x00, 0x09, 0x00, 0x00, 0x00
        /*0020*/ 	.byte	0x00, 0x00, 0x00, 0x00


//--------------------- .nv.info._ZN3cub18CUB_300001_SM_10006detail8for_each13static_kernelINS2_12policy_hub_t12policy_500_tEmN6thrust24THRUST_300001_SM_1000_NS8cuda_cub20__uninitialized_fill7functorINS7_10device_ptrIiEEiEEEEvT0_T1_ --------------------------
	.section	.nv.info._ZN3cub18CUB_300001_SM_10006detail8for_each13static_kernelINS2_12policy_hub_t12policy_500_tEmN6thrust24THRUST_300001_SM_1000_NS8cuda_cub20__uninitialized_fill7functorINS7_10device_ptrIiEEiEEEEvT0_T1_,"",@"SHT_CUDA_INFO"
	.sectionflags	@""
	.align	4


	//----- nvinfo : EIATTR_CUDA_API_VERSION
	.align		4
        /*0000*/ 	.byte	0x04, 0x37
        /*0002*/ 	.short	(.L_80 - .L_79)
.L_79:
        /*0004*/ 	.word	0x00000082


	//----- nvinfo : EIATTR_KPARAM_INFO
	.align		4
.L_80:
        /*0008*/ 	.byte	0x04, 0x17
        /*000a*/ 	.short	(.L_82 - .L_81)
.L_81:
        /*000c*/ 	.word	0x00000000
        /*0010*/ 	.short	0x0001
        /*0012*/ 	.short	0x0008
        /*0014*/ 	.byte	0x00, 0xf0, 0x41, 0x00


	//----- nvinfo : EIATTR_KPARAM_INFO
	.align		4
.L_82:
        /*0018*/ 	.byte	0x04, 0x17
        /*001a*/ 	.short	(.L_84 - .L_83)
.L_83:
        /*001c*/ 	.word	0x00000000
        /*0020*/ 	.short	0x0000
        /*0022*/ 	.short	0x0000
        /*0024*/ 	.byte	0x00, 0xf0, 0x21, 0x00


	//----- nvinfo : EIATTR_SPARSE_MMA_MASK
	.align		4
.L_84:
        /*0028*/ 	.byte	0x03, 0x50
        /*002a*/ 	.short	0x0000


	//----- nvinfo : EIATTR_MAXREG_COUNT
	.align		4
        /*002c*/ 	.byte	0x03, 0x1b
        /*002e*/ 	.short	0x00ff


	//----- nvinfo : EIATTR_MERCURY_ISA_VERSION
	.align		4
        /*0030*/ 	.byte	0x03, 0x5f
        /*0032*/ 	.short	0x0101


	//----- nvinfo : EIATTR_VRC_CTA_INIT_COUNT
	.align		4
        /*0034*/ 	.byte	0x02, 0x4a
	.zero		1
	.zero		1


	//----- nvinfo : EIATTR_EXIT_INSTR_OFFSETS
	.align		4
        /*0038*/ 	.byte	0x04, 0x1c
        /*003a*/ 	.short	(.L_86 - .L_85)


	//   ....[0]....
.L_85:
        /*003c*/ 	.word	0x00000130


	//   ....[1]....
        /*0040*/ 	.word	0x00000230


	//   ....[2]....
        /*0044*/ 	.word	0x00000260


	//----- nvinfo : EIATTR_MAX_THREADS
	.align		4
.L_86:
        /*0048*/ 	.byte	0x04, 0x05
        /*004a*/ 	.short	(.L_88 - .L_87)
.L_87:
        /*004c*/ 	.word	0x00000100
        /*0050*/ 	.word	0x00000001
        /*0054*/ 	.word	0x00000001


	//----- nvinfo : EIATTR_CBANK_PARAM_SIZE
	.align		4
.L_88:
        /*0058*/ 	.byte	0x03, 0x19
        /*005a*/ 	.short	0x0018


	//----- nvinfo : EIATTR_PARAM_CBANK
	.align		4
        /*005c*/ 	.byte	0x04, 0x0a
        /*005e*/ 	.short	(.L_90 - .L_89)
	.align		4
.L_89:
        /*0060*/ 	.word	index@(.nv.constant0._ZN3cub18CUB_300001_SM_10006detail8for_each13static_kernelINS2_12policy_hub_t12policy_500_tEmN6thrust24THRUST_300001_SM_1000_NS8cuda_cub20__uninitialized_fill7functorINS7_10device_ptrIiEEiEEEEvT0_T1_)
        /*0064*/ 	.short	0x0380
        /*0066*/ 	.short	0x0018


	//----- nvinfo : EIATTR_SW_WAR
	.align		4
.L_90:
        /*0068*/ 	.byte	0x04, 0x36
        /*006a*/ 	.short	(.L_92 - .L_91)
.L_91:
        /*006c*/ 	.word	0x00000008
.L_92:


//--------------------- .nv.info._ZN3cub18CUB_300001_SM_10006detail11EmptyKernelIvEEvv --------------------------
	.section	.nv.info._ZN3cub18CUB_300001_SM_10006detail11EmptyKernelIvEEvv,"",@"SHT_CUDA_INFO"
	.sectionflags	@""
	.align	4


	//----- nvinfo : EIATTR_CUDA_API_VERSION
	.align		4
        /*0000*/ 	.byte	0x04, 0x37
        /*0002*/ 	.short	(.L_94 - .L_93)
.L_93:
        /*0004*/ 	.word	0x00000082


	//----- nvinfo : EIATTR_SPARSE_MMA_MASK
	.align		4
.L_94:
        /*0008*/ 	.byte	0x03, 0x50
        /*000a*/ 	.short	0x0000


	//----- nvinfo : EIATTR_MAXREG_COUNT
	.align		4
        /*000c*/ 	.byte	0x03, 0x1b
        /*000e*/ 	.short	0x00ff


	//----- nvinfo : EIATTR_MERCURY_ISA_VERSION
	.align		4
        /*0010*/ 	.byte	0x03, 0x5f
        /*0012*/ 	.short	0x0101


	//----- nvinfo : EIATTR_VRC_CTA_INIT_COUNT
	.align		4
        /*0014*/ 	.byte	0x02, 0x4a
	.zero		1
	.zero		1


	//----- nvinfo : EIATTR_EXIT_INSTR_OFFSETS
	.align		4
        /*0018*/ 	.byte	0x04, 0x1c
        /*001a*/ 	.short	(.L_96 - .L_95)


	//   ....[0]....
.L_95:
        /*001c*/ 	.word	0x00000010


	//----- nvinfo : EIATTR_SW_WAR
	.align		4
.L_96:
        /*0020*/ 	.byte	0x04, 0x36
        /*0022*/ 	.short	(.L_98 - .L_97)
.L_97:
        /*0024*/ 	.word	0x00000008
.L_98:


//--------------------- .nv.info._Z9bfs_colorPiS_S_S_ii --------------------------
	.section	.nv.info._Z9bfs_colorPiS_S_S_ii,"",@"SHT_CUDA_INFO"
	.sectionflags	@""
	.align	4


	//----- nvinfo : EIATTR_CUDA_API_VERSION
	.align		4
        /*0000*/ 	.byte	0x04, 0x37
        /*0002*/ 	.short	(.L_100 - .L_99)
.L_99:
        /*0004*/ 	.word	0x00000082


	//----- nvinfo : EIATTR_KPARAM_INFO
	.align		4
.L_100:
        /*0008*/ 	.byte	0x04, 0x17
        /*000a*/ 	.short	(.L_102 - .L_101)
.L_101:
        /*000c*/ 	.word	0x00000000
        /*0010*/ 	.short	0x0005
        /*0012*/ 	.short	0x0024
        /*0014*/ 	.byte	0x00, 0xf0, 0x11, 0x00


	//----- nvinfo : EIATTR_KPARAM_INFO
	.align		4
.L_102:
        /*0018*/ 	.byte	0x04, 0x17
        /*001a*/ 	.short	(.L_104 - .L_103)
.L_103:
        /*001c*/ 	.word	0x00000000
        /*0020*/ 	.short	0x0004
        /*0022*/ 	.short	0x0020
        /*0024*/ 	.byte	0x00, 0xf0, 0x11, 0x00


	//----- nvinfo : EIATTR_KPARAM_INFO
	.align		4
.L_104:
        /*0028*/ 	.byte	0x04, 0x17
        /*002a*/ 	.short	(.L_106 - .L_105)
.L_105:
        /*002c*/ 	.word	0x00000000
        /*0030*/ 	.short	0x0003
        /*0032*/ 	.short	0x0018
        /*0034*/ 	.byte	0x00, 0xf5, 0x21, 0x00


	//----- nvinfo : EIATTR_KPARAM_INFO
	.align		4
.L_106:
        /*0038*/ 	.byte	0x04, 0x17
        /*003a*/ 	.short	(.L_108 - .L_107)
.L_107:
        /*003c*/ 	.word	0x00000000
        /*0040*/ 	.short	0x0002
        /*0042*/ 	.short	0x0010
        /*0044*/ 	.byte	0x00, 0xf5, 0x21, 0x00


	//----- nvinfo : EIATTR_KPARAM_INFO
	.align		4
.L_108:
        /*0048*/ 	.byte	0x04, 0x17
        /*004a*/ 	.short	(.L_110 - .L_109)
.L_109:
        /*004c*/ 	.word	0x00000000
        /*0050*/ 	.short	0x0001
        /*0052*/ 	.short	0x0008
        /*0054*/ 	.byte	0x00, 0xf5, 0x21, 0x00


	//----- nvinfo : EIATTR_KPARAM_INFO
	.align		4
.L_110:
        /*0058*/ 	.byte	0x04, 0x17
        /*005a*/ 	.short	(.L_112 - .L_111)
.L_111:
        /*005c*/ 	.word	0x00000000
        /*0060*/ 	.short	0x0000
        /*0062*/ 	.short	0x0000
        /*0064*/ 	.byte	0x00, 0xf5, 0x21, 0x00


	//----- nvinfo : EIATTR_SPARSE_MMA_MASK
	.align		4
.L_112:
        /*0068*/ 	.byte	0x03, 0x50
        /*006a*/ 	.short	0x0000


	//----- nvinfo : EIATTR_MAXREG_COUNT
	.align		4
        /*006c*/ 	.byte	0x03, 0x1b
        /*006e*/ 	.short	0x00ff


	//----- nvinfo : EIATTR_MERCURY_ISA_VERSION
	.align		4
        /*0070*/ 	.byte	0x03, 0x5f
        /*0072*/ 	.short	0x0101


	//----- nvinfo : EIATTR_VRC_CTA_INIT_COUNT
	.align		4
        /*0074*/ 	.byte	0x02, 0x4a
	.zero		1
	.zero		1


	//----- nvinfo : EIATTR_EXIT_INSTR_OFFSETS
	.align		4
        /*0078*/ 	.byte	0x04, 0x1c
        /*007a*/ 	.short	(.L_114 - .L_113)


	//   ....[0]....
.L_113:
        /*007c*/ 	.word	0x00000070


	//   ....[1]....
        /*0080*/ 	.word	0x000000d0


	//   ....[2]....
        /*0084*/ 	.word	0x00000120


	//   ....[3]....
        /*0088*/ 	.word	0x000001a0


	//   ....[4]....
        /*008c*/ 	.word	0x00000310


	//----- nvinfo : EIATTR_CRS_STACK_SIZE
	.align		4
.L_114:
        /*0090*/ 	.byte	0x04, 0x1e
        /*0092*/ 	.short	(.L_116 - .L_115)
.L_115:
        /*0094*/ 	.word	0x00000000


	//----- nvinfo : EIATTR_CBANK_PARAM_SIZE
	.align		4
.L_116:
        /*0098*/ 	.byte	0x03, 0x19
        /*009a*/ 	.short	0x0028


	//----- nvinfo : EIATTR_PARAM_CBANK
	.align		4
        /*009c*/ 	.byte	0x04, 0x0a
        /*009e*/ 	.short	(.L_118 - .L_117)
	.align		4
.L_117:
        /*00a0*/ 	.word	index@(.nv.constant0._Z9bfs_colorPiS_S_S_ii)
        /*00a4*/ 	.short	0x0380
        /*00a6*/ 	.short	0x0028


	//----- nvinfo : EIATTR_SW_WAR
	.align		4
.L_118:
        /*00a8*/ 	.byte	0x04, 0x36
        /*00aa*/ 	.short	(.L_120 - .L_119)
.L_119:
        /*00ac*/ 	.word	0x00000008
.L_120:


//--------------------- .nv.info._Z12trim2_kernelPiS_S_S_S_S_iPb --------------------------
	.section	.nv.info._Z12trim2_kernelPiS_S_S_S_S_iPb,"",@"SHT_CUDA_INFO"
	.sectionflags	@""
	.align	4


	//----- nvinfo : EIATTR_CUDA_API_VERSION
	.align		4
        /*0000*/ 	.byte	0x04, 0x37
        /*0002*/ 	.short	(.L_122 - .L_121)
.L_121:
        /*0004*/ 	.word	0x00000082


	//----- nvinfo : EIATTR_KPARAM_INFO
	.align		4
.L_122:
        /*0008*/ 	.byte	0x04, 0x17
        /*000a*/ 	.short	(.L_124 - .L_123)
.L_123:
        /*000c*/ 	.word	0x00000000
        /*0010*/ 	.short	0x0007
        /*0012*/ 	.short	0x0038
        /*0014*/ 	.byte	0x00, 0xf5, 0x21, 0x00


	//----- nvinfo : EIATTR_KPARAM_INFO
	.align		4
.L_124:
        /*0018*/ 	.byte	0x04, 0x17
        /*001a*/ 	.short	(.L_126 - .L_125)
.L_125:
        /*001c*/ 	.word	0x00000000
        /*0020*/ 	.short	0x0006
        /*0022*/ 	.short	0x0030
        /*0024*/ 	.byte	0x00, 0xf0, 0x11, 0x00


	//----- nvinfo : EIATTR_KPARAM_INFO
	.align		4
.L_126:
        /*0028*/ 	.byte	0x04, 0x17
        /*002a*/ 	.short	(.L_128 - .L_127)
.L_127:
        /*002c*/ 	.word	0x00000000
        /*0030*/ 	.short	0x0005
        /*0032*/ 	.short	0x0028
        /*0034*/ 	.byte	0x00, 0xf5, 0x21, 0x00


	//----- nvinfo : EIATTR_KPARAM_INFO
	.align		4
.L_128:
        /*0038*/ 	.byte	0x04, 0x17
        /*003a*/ 	.short	(.L_130 - .L_129)
.L_129:
        /*003c*/ 	.word	0x00000000
        /*0040*/ 	.short	0x0004
        /*0042*/ 	.short	0x0020
        /*0044*/ 	.byte	0x00, 0xf5, 0x21, 0x00


	//----- nvinfo : EIATTR_KPARAM_INFO
	.align		4
.L_130:
        /*0048*/ 	.byte	0x04, 0x17
        /*004a*/ 	.short	(.L_132 - .L_131)
.L_131:
        /*004c*/ 	.word	0x00000000
        /*0050*/ 	.short	0x0003
        /*0052*/ 	.short	0x0018
        /*0054*/ 	.byte	0x00, 0xf5, 0x21, 0x00


	//----- nvinfo : EIATTR_KPARAM_INFO
	.align		4
.L_132:
        /*0058*/ 	.byte	0x04, 0x17
        /*005a*/ 	.short	(.L_134 - .L_133)
.L_133:
        /*005c*/ 	.word	0x00000000
        /*0060*/ 	.short	0x0002
        /*0062*/ 	.short	0x0010
        /*0064*/ 	.byte	0x00, 0xf5, 0x21, 0x00


	//----- nvinfo : EIATTR_KPARAM_INFO
	.align		4
.L_134:
        /*0068*/ 	.byte	0x04, 0x17
        /*006a*/ 	.short	(.L_136 - .L_135)
.L_135:
        /*006c*/ 	.word	0x00000000
        /*0070*/ 	.short	0x0001
        /*0072*/ 	.short	0x0008
        /*0074*/ 	.byte	0x00, 0xf5, 0x21, 0x00


	//----- nvinfo : EIATTR_KPARAM_INFO
	.align		4
.L_136:
        /*0078*/ 	.byte	0x04, 0x17
        /*007a*/ 	.short	(.L_138 - .L_137)
.L_137:
        /*007c*/ 	.word	0x00000000
        /*0080*/ 	.short	0x0000
        /*0082*/ 	.short	0x0000
        /*0084*/ 	.byte	0x00, 0xf5, 0x21, 0x00


	//----- nvinfo : EIATTR_SPARSE_MMA_MASK
	.align		4
.L_138:
        /*0088*/ 	.byte	0x03, 0x50
        /*008a*/ 	.short	0x0000


	//----- nvinfo : EIATTR_MAXREG_COUNT
	.align		4
        /*008c*/ 	.byte	0x03, 0x1b
        /*008e*/ 	.short	0x00ff


	//----- nvinfo : EIATTR_MERCURY_ISA_VERSION
	.align		4
        /*0090*/ 	.byte	0x03, 0x5f
        /*0092*/ 	.short	0x0101


	//----- nvinfo : EIATTR_VRC_CTA_INIT_COUNT
	.align		4
        /*0094*/ 	.byte	0x02, 0x4a
	.zero		1
	.zero		1


	//----- nvinfo : EIATTR_EXIT_INSTR_OFFSETS
	.align		4
        /*0098*/ 	.byte	0x04, 0x1c
        /*009a*/ 	.short	(.L_140 - .L_139)


	//   ....[0]....
.L_139:
        /*009c*/ 	.word	0x00000070


	//   ....[1]....
        /*00a0*/ 	.word	0x000000d0


	//   ....[2]....
        /*00a4*/ 	.word	0x00000120


	//   ....[3]....
        /*00a8*/ 	.word	0x00000180


	//   ....[4]....
        /*00ac*/ 	.word	0x000002c0


	//   ....[5]....
        /*00b0*/ 	.word	0x000003a0


	//----- nvinfo : EIATTR_CRS_STACK_SIZE
	.align		4
.L_140:
        /*00b4*/ 	.byte	0x04, 0x1e
        /*00b6*/ 	.short	(.L_142 - .L_141)
.L_141:
        /*00b8*/ 	.word	0x00000000


	//----- nvinfo : EIATTR_CBANK_PARAM_SIZE
	.align		4
.L_142:
        /*00bc*/ 	.byte	0x03, 0x19
        /*00be*/ 	.short	0x0040


	//----- nvinfo : EIATTR_PARAM_CBANK
	.align		4
        /*00c0*/ 	.byte	0x04, 0x0a
        /*00c2*/ 	.short	(.L_144 - .L_143)
	.align		4
.L_143:
        /*00c4*/ 	.word	index@(.nv.constant0._Z12trim2_kernelPiS_S_S_S_S_iPb)
        /*00c8*/ 	.short	0x0380
        /*00ca*/ 	.short	0x0040


	//----- nvinfo : EIATTR_SW_WAR
	.align		4
.L_144:
        /*00cc*/ 	.byte	0x04, 0x36
        /*00ce*/ 	.short	(.L_146 - .L_145)
.L_145:
        /*00d0*/ 	.word	0x00000008
.L_146:


//--------------------- .nv.info._Z15compute_degreesPiS_S_S_S_i --------------------------
	.section	.nv.info._Z15compute_degreesPiS_S_S_S_i,"",@"SHT_CUDA_INFO"
	.sectionflags	@""
	.align	4


	//----- nvinfo : EIATTR_CUDA_API_VERSION
	.align		4
        /*0000*/ 	.byte	0x04, 0x37
        /*0002*/ 	.short	(.L_148 - .L_147)
.L_147:
        /*0004*/ 	.word	0x00000082


	//----- nvinfo : EIATTR_KPARAM_INFO
	.align		4
.L_148:
        /*0008*/ 	.byte	0x04, 0x17
        /*000a*/ 	.short	(.L_150 - .L_149)
.L_149:
        /*000c*/ 	.word	0x00000000
        /*0010*/ 	.short	0x0005
        /*0012*/ 	.short	0x0028
        /*0014*/ 	.byte	0x00, 0xf0, 0x11, 0x00


	//----- nvinfo : EIATTR_KPARAM_INFO
	.align		4
.L_150:
        /*0018*/ 	.byte	0x04, 0x17
        /*001a*/ 	.short	(.L_152 - .L_151)
.L_151:
        /*001c*/ 	.word	0x00000000
        /*0020*/ 	.short	0x0004
        /*0022*/ 	.short	0x0020
        /*0024*/ 	.byte	0x00, 0xf5, 0x21, 0x00


	//----- nvinfo : EIATTR_KPARAM_INFO
	.align		4
.L_152:
        /*0028*/ 	.byte	0x04, 0x17
        /*002a*/ 	.short	(.L_154 - .L_153)
.L_153:
        /*002c*/ 	.word	0x00000000
        /*0030*/ 	.short	0x0003
        /*0032*/ 	.short	0x0018
        /*0034*/ 	.byte	0x00, 0xf5, 0x21, 0x00


	//----- nvinfo : EIATTR_KPARAM_INFO
	.align		4
.L_154:
        /*0038*/ 	.byte	0x04, 0x17
        /*003a*/ 	.short	(.L_156 - .L_155)
.L_155:
        /*003c*/ 	.word	0x00000000
        /*0040*/ 	.short	0x0002
        /*0042*/ 	.short	0x0010
        /*0044*/ 	.byte	0x00, 0xf5, 0x21, 0x00


	//----- nvinfo : EIATTR_KPARAM_INFO
	.align		4
.L_156:
        /*0048*/ 	.byte	0x04, 0x17
        /*004a*/ 	.short	(.L_158 - .L_157)
.L_157:
        /*004c*/ 	.word	0x00000000
        /*0050*/ 	.short	0x0001
        /*0052*/ 	.short	0x0008
        /*0054*/ 	.byte	0x00, 0xf5, 0x21, 0x00


	//----- nvinfo : EIATTR_KPARAM_INFO
	.align		4
.L_158:
        /*0058*/ 	.byte	0x04, 0x17
        /*005a*/ 	.short	(.L_160 - .L_159)
.L_159:
        /*005c*/ 	.word	0x00000000
        /*0060*/ 	.short	0x0000
        /*0062*/ 	.short	0x0000
        /*0064*/ 	.byte	0x00, 0xf5, 0x21, 0x00


	//----- nvinfo : EIATTR_SPARSE_MMA_MASK
	.align		4
.L_160:
        /*0068*/ 	.byte	0x03, 0x50
        /*006a*/ 	.short	0x0000


	//----- nvinfo : EIATTR_MAXREG_COUNT
	.align		4
        /*006c*/ 	.byte	0x03, 0x1b
        /*006e*/ 	.short	0x00ff


	//----- nvinfo : EIATTR_MERCURY_ISA_VERSION
	.align		4
        /*0070*/ 	.byte	0x03, 0x5f
        /*0072*/ 	.short	0x0101


	//----- nvinfo : EIATTR_VRC_CTA_INIT_COUNT
	.align		4
        /*0074*/ 	.byte	0x02, 0x4a
	.zero		1
	.zero		1


	//----- nvinfo : EIATTR_EXIT_INSTR_OFFSETS
	.align		4
        /*0078*/ 	.byte	0x04, 0x1c
        /*007a*/ 	.short	(.L_162 - .L_161)


	//   ....[0]....
.L_161:
        /*007c*/ 	.word	0x00000070


	//   ....[1]....
        /*0080*/ 	.word	0x000000d0


	//   ....[2]....
        /*0084*/ 	.word	0x00000190


	//   ....[3]....
        /*0088*/ 	.word	0x000002d0


	//----- nvinfo : EIATTR_CRS_STACK_SIZE
	.align		4
.L_162:
        /*008c*/ 	.byte	0x04, 0x1e
        /*008e*/ 	.short	(.L_164 - .L_163)
.L_163:
        /*0090*/ 	.word	0x00000000


	//----- nvinfo : EIATTR_CBANK_PARAM_SIZE
	.align		4
.L_164:
        /*0094*/ 	.byte	0x03, 0x19
        /*0096*/ 	.short	0x002c


	//----- nvinfo : EIATTR_PARAM_CBANK
	.align		4
        /*0098*/ 	.byte	0x04, 0x0a
        /*009a*/ 	.short	(.L_166 - .L_165)
	.align		4
.L_165:
        /*009c*/ 	.word	index@(.nv.constant0._Z15compute_degreesPiS_S_S_S_i)
        /*00a0*/ 	.short	0x0380
        /*00a2*/ 	.short	0x002c


	//----- nvinfo : EIATTR_SW_WAR
	.align		4
.L_166:
        /*00a4*/ 	.byte	0x04, 0x36
        /*00a6*/ 	.short	(.L_168 - .L_167)
.L_167:
        /*00a8*/ 	.word	0x00000008
.L_168:


//--------------------- .nv.info._Z11trim_kernelPiS_S_S_S_S_iPb --------------------------
	.section	.nv.info._Z11trim_kernelPiS_S_S_S_S_iPb,"",@"SHT_CUDA_INFO"
	.sectionflags	@""
	.align	4


	//----- nvinfo : EIATTR_CUDA_API_VERSION
	.align		4
        /*0000*/ 	.byte	0x04, 0x37
        /*0002*/ 	.short	(.L_170 - .L_169)
.L_169:
        /*0004*/ 	.word	0x00000082


	//----- nvinfo : EIATTR_KPARAM_INFO
	.align		4
.L_170:
        /*0008*/ 	.byte	0x04, 0x17
        /*000a*/ 	.short	(.L_172 - .L_171)
.L_171:
        /*000c*/ 	.word	0x00000000
        /*0010*/ 	.short	0x0007
        /*0012*/ 	.short	0x0038
        /*0014*/ 	.byte	0x00, 0xf5, 0x21, 0x00


	//----- nvinfo : EIATTR_KPARAM_INFO
	.align		4
.L_172:
        /*0018*/ 	.byte	0x04, 0x17
        /*001a*/ 	.short	(.L_174 - .L_173)
.L_173:
        /*001c*/ 	.word	0x00000000
        /*0020*/ 	.short	0x0006
        /*0022*/ 	.short	0x0030
        /*0024*/ 	.byte	0x00, 0xf0, 0x11, 0x00


	//----- nvinfo : EIATTR_KPARAM_INFO
	.align		4
.L_174:
        /*0028*/ 	.byte	0x04, 0x17
        /*002a*/ 	.short	(.L_176 - .L_175)
.L_175:
        /*002c*/ 	.word	0x00000000
        /*0030*/ 	.short	0x0005
        /*0032*/ 	.short	0x0028
        /*0034*/ 	.byte	0x00, 0xf5, 0x21, 0x00


	//----- nvinfo : EIATTR_KPARAM_INFO
	.align		4
.L_176:
        /*0038*/ 	.byte	0x04, 0x17
        /*003a*/ 	.short	(.L_178 - .L_177)
.L_177:
        /*003c*/ 	.word	0x00000000
        /*0040*/ 	.short	0x0004
        /*0042*/ 	.short	0x0020
        /*0044*/ 	.byte	0x00, 0xf5, 0x21, 0x00


	//----- nvinfo : EIATTR_KPARAM_INFO
	.align		4
.L_178:
        /*0048*/ 	.byte	0x04, 0x17
        /*004a*/ 	.short	(.L_180 - .L_179)
.L_179:
        /*004c*/ 	.word	0x00000000
        /*0050*/ 	.short	0x0003
        /*0052*/ 	.short	0x0018
        /*0054*/ 	.byte	0x00, 0xf5, 0x21, 0x00


	//----- nvinfo : EIATTR_KPARAM_INFO
	.align		4
.L_180:
        /*0058*/ 	.byte	0x04, 0x17
        /*005a*/ 	.short	(.L_182 - .L_181)
.L_181:
        /*005c*/ 	.word	0x00000000
        /*0060*/ 	.short	0x0002
        /*0062*/ 	.short	0x0010
        /*0064*/ 	.byte	0x00, 0xf5, 0x21, 0x00


	//----- nvinfo : EIATTR_KPARAM_INFO
	.align		4
.L_182:
        /*0068*/ 	.byte	0x04, 0x17
        /*006a*/ 	.short	(.L_184 - .L_183)
.L_183:
        /*006c*/ 	.word	0x00000000
        /*0070*/ 	.short	0x0001
        /*0072*/ 	.short	0x0008
        /*0074*/ 	.byte	0x00, 0xf5, 0x21, 0x00


	//----- nvinfo : EIATTR_KPARAM_INFO
	.align		4
.L_184:
        /*0078*/ 	.byte	0x04, 0x17
        /*007a*/ 	.short	(.L_186 - .L_185)
.L_185:
        /*007c*/ 	.word	0x00000000
        /*0080*/ 	.short	0x0000
        /*0082*/ 	.short	0x0000
        /*0084*/ 	.byte	0x00, 0xf5, 0x21, 0x00


	//----- nvinfo : EIATTR_SPARSE_MMA_MASK
	.align		4
.L_186:
        /*0088*/ 	.byte	0x03, 0x50
        /*008a*/ 	.short	0x0000


	//----- nvinfo : EIATTR_MAXREG_COUNT
	.align		4
        /*008c*/ 	.byte	0x03, 0x1b
        /*008e*/ 	.short	0x00ff


	//----- nvinfo : EIATTR_MERCURY_ISA_VERSION
	.align		4
        /*0090*/ 	.byte	0x03, 0x5f
        /*0092*/ 	.short	0x0101


	//----- nvinfo : EIATTR_VRC_CTA_INIT_COUNT
	.align		4
        /*0094*/ 	.byte	0x02, 0x4a
	.zero		1
	.zero		1


	//----- nvinfo : EIATTR_EXIT_INSTR_OFFSETS
	.align		4
        /*0098*/ 	.byte	0x04, 0x1c
        /*009a*/ 	.short	(.L_188 - .L_187)


	//   ....[0]....
.L_187:
        /*009c*/ 	.word	0x00000070


	//   ....[1]....
        /*00a0*/ 	.word	0x000000d0


	//   ....[2]....
        /*00a4*/ 	.word	0x00000180


	//   ....[3]....
        /*00a8*/ 	.word	0x00000230


	//----- nvinfo : EIATTR_CRS_STACK_SIZE
	.align		4
.L_188:
        /*00ac*/ 	.byte	0x04, 0x1e
        /*00ae*/ 	.short	(.L_190 - .L_189)
.L_189:
        /*00b0*/ 	.word	0x00000000


	//----- nvinfo : EIATTR_CBANK_PARAM_SIZE
	.align		4
.L_190:
        /*00b4*/ 	.byte	0x03, 0x19
        /*00b6*/ 	.short	0x0040


	//----- nvinfo : EIATTR_PARAM_CBANK
	.align		4
        /*00b8*/ 	.byte	0x04, 0x0a
        /*00ba*/ 	.short	(.L_192 - .L_191)
	.align		4
.L_191:
        /*00bc*/ 	.word	index@(.nv.constant0._Z11trim_kernelPiS_S_S_S_S_iPb)
        /*00c0*/ 	.short	0x0380
        /*00c2*/ 	.short	0x0040


	//----- nvinfo : EIATTR_SW_WAR
	.align		4
.L_192:
        /*00c4*/ 	.byte	0x04, 0x36
        /*00c6*/ 	.short	(.L_194 - .L_193)
.L_193:
        /*00c8*/ 	.word	0x00000008
.L_194:


//--------------------- .nv.callgraph             --------------------------
	.section	.nv.callgraph,"",@"SHT_CUDA_CALLGRAPH"
	.align	4
	.sectionentsize	8
	.align		4
        /*0000*/ 	.word	0x00000000
	.align		4
        /*0004*/ 	.word	0xffffffff
	.align		4
        /*0008*/ 	.word	0x00000000
	.align		4
        /*000c*/ 	.word	0xfffffffe
	.align		4
        /*0010*/ 	.word	0x00000000
	.align		4
        /*0014*/ 	.word	0xfffffffd
	.align		4
        /*0018*/ 	.word	0x00000000
	.align		4
        /*001c*/ 	.word	0xfffffffc


//--------------------- .nv.constant4             --------------------------
	.section	.nv.constant4,"a",@progbits
	.align	8
	.align		8
.nv.constant4:
        /*0000*/ 	.dword	_ZN34_INTERNAL_fb9fd9d4_4_k_cu_21c0b6b84cuda3std3__45__cpo5beginE
	.align		8
        /*0008*/ 	.dword	_ZN34_INTERNAL_fb9fd9d4_4_k_cu_21c0b6b84cuda3std3__45__cpo3endE
	.align		8
        /*0010*/ 	.dword	_ZN34_INTERNAL_fb9fd9d4_4_k_cu_21c0b6b84cuda3std3__45__cpo6cbeginE
	.align		8
        /*0018*/ 	.dword	_ZN34_INTERNAL_fb9fd9d4_4_k_cu_21c0b6b84cuda3std3__45__cpo4cendE
	.align		8
        /*0020*/ 	.dword	_ZN34_INTERNAL_fb9fd9d4_4_k_cu_21c0b6b84cuda3std3__45__cpo6rbeginE
	.align		8
        /*0028*/ 	.dword	_ZN34_INTERNAL_fb9fd9d4_4_k_cu_21c0b6b84cuda3std3__45__cpo4rendE
	.align		8
        /*0030*/ 	.dword	_ZN34_INTERNAL_fb9fd9d4_4_k_cu_21c0b6b84cuda3std3__45__cpo7crbeginE
	.align		8
        /*0038*/ 	.dword	_ZN34_INTERNAL_fb9fd9d4_4_k_cu_21c0b6b84cuda3std3__45__cpo5crendE
	.align		8
        /*0040*/ 	.dword	_ZN34_INTERNAL_fb9fd9d4_4_k_cu_21c0b6b84cuda3std3__436_GLOBAL__N__fb9fd9d4_4_k_cu_21c0b6b86ignoreE
	.align		8
        /*0048*/ 	.dword	_ZN34_INTERNAL_fb9fd9d4_4_k_cu_21c0b6b84cuda3std3__419piecewise_constructE
	.align		8
        /*0050*/ 	.dword	_ZN34_INTERNAL_fb9fd9d4_4_k_cu_21c0b6b84cuda3std3__48in_placeE
	.align		8
        /*0058*/ 	.dword	_ZN34_INTERNAL_fb9fd9d4_4_k_cu_21c0b6b84cuda3std3__420unreachable_sentinelE
	.align		8
        /*0060*/ 	.dword	_ZN34_INTERNAL_fb9fd9d4_4_k_cu_21c0b6b84cuda3std3__47nulloptE
	.align		8
        /*0068*/ 	.dword	_ZN34_INTERNAL_fb9fd9d4_4_k_cu_21c0b6b84cuda3std3__48unexpectE
	.align		8
        /*0070*/ 	.dword	_ZN34_INTERNAL_fb9fd9d4_4_k_cu_21c0b6b84cuda3std6ranges3__45__cpo4swapE
	.align		8
        /*0078*/ 	.dword	_ZN34_INTERNAL_fb9fd9d4_4_k_cu_21c0b6b84cuda3std6ranges3__45__cpo9iter_moveE
	.align		8
        /*0080*/ 	.dword	_ZN34_INTERNAL_fb9fd9d4_4_k_cu_21c0b6b84cuda3std6ranges3__45__cpo5beginE
	.align		8
        /*0088*/ 	.dword	_ZN34_INTERNAL_fb9fd9d4_4_k_cu_21c0b6b84cuda3std6ranges3__45__cpo3endE
	.align		8
        /*0090*/ 	.dword	_ZN34_INTERNAL_fb9fd9d4_4_k_cu_21c0b6b84cuda3std6ranges3__45__cpo6cbeginE
	.align		8
        /*0098*/ 	.dword	_ZN34_INTERNAL_fb9fd9d4_4_k_cu_21c0b6b84cuda3std6ranges3__45__cpo4cendE
	.align		8
        /*00a0*/ 	.dword	_ZN34_INTERNAL_fb9fd9d4_4_k_cu_21c0b6b84cuda3std6ranges3__45__cpo7advanceE
	.align		8
        /*00a8*/ 	.dword	_ZN34_INTERNAL_fb9fd9d4_4_k_cu_21c0b6b84cuda3std6ranges3__45__cpo9iter_swapE
	.align		8
        /*00b0*/ 	.dword	_ZN34_INTERNAL_fb9fd9d4_4_k_cu_21c0b6b84cuda3std6ranges3__45__cpo4nextE
	.align		8
        /*00b8*/ 	.dword	_ZN34_INTERNAL_fb9fd9d4_4_k_cu_21c0b6b84cuda3std6ranges3__45__cpo4prevE
	.align		8
        /*00c0*/ 	.dword	_ZN34_INTERNAL_fb9fd9d4_4_k_cu_21c0b6b84cuda3std6ranges3__45__cpo4dataE
	.align		8
        /*00c8*/ 	.dword	_ZN34_INTERNAL_fb9fd9d4_4_k_cu_21c0b6b84cuda3std6ranges3__45__cpo5cdataE
	.align		8
        /*00d0*/ 	.dword	_ZN34_INTERNAL_fb9fd9d4_4_k_cu_21c0b6b84cuda3std6ranges3__45__cpo4sizeE
	.align		8
        /*00d8*/ 	.dword	_ZN34_INTERNAL_fb9fd9d4_4_k_cu_21c0b6b84cuda3std6ranges3__45__cpo5ssizeE
	.align		8
        /*00e0*/ 	.dword	_ZN34_INTERNAL_fb9fd9d4_4_k_cu_21c0b6b84cuda3std6ranges3__45__cpo8distanceE
	.align		8
        /*00e8*/ 	.dword	_ZN34_INTERNAL_fb9fd9d4_4_k_cu_21c0b6b86thrust24THRUST_300001_SM_1000_NS8cuda_cub3parE
	.align		8
        /*00f0*/ 	.dword	_ZN34_INTERNAL_fb9fd9d4_4_k_cu_21c0b6b86thrust24THRUST_300001_SM_1000_NS8cuda_cub10par_nosyncE
	.align		8
        /*00f8*/ 	.dword	_ZN34_INTERNAL_fb9fd9d4_4_k_cu_21c0b6b86thrust24THRUST_300001_SM_1000_NS6system6detail10sequential3seqE
	.align		8
        /*0100*/ 	.dword	_ZN34_INTERNAL_fb9fd9d4_4_k_cu_21c0b6b86thrust24THRUST_300001_SM_1000_NS12placeholders2_1E
	.align		8
        /*0108*/ 	.dword	_ZN34_INTERNAL_fb9fd9d4_4_k_cu_21c0b6b86thrust24THRUST_300001_SM_1000_NS12placeholders2_2E
	.align		8
        /*0110*/ 	.dword	_ZN34_INTERNAL_fb9fd9d4_4_k_cu_21c0b6b86thrust24THRUST_300001_SM_1000_NS12placeholders2_3E
	.align		8
        /*0118*/ 	.dword	_ZN34_INTERNAL_fb9fd9d4_4_k_cu_21c0b6b86thrust24THRUST_300001_SM_1000_NS12placeholders2_4E
	.align		8
        /*0120*/ 	.dword	_ZN34_INTERNAL_fb9fd9d4_4_k_cu_21c0b6b86thrust24THRUST_300001_SM_1000_NS12placeholders2_5E
	.align		8
        /*0128*/ 	.dword	_ZN34_INTERNAL_fb9fd9d4_4_k_cu_21c0b6b86thrust24THRUST_300001_SM_1000_NS12placeholders2_6E
	.align		8
        /*0130*/ 	.dword	_ZN34_INTERNAL_fb9fd9d4_4_k_cu_21c0b6b86thrust24THRUST_300001_SM_1000_NS12placeholders2_7E
	.align		8
        /*0138*/ 	.dword	_ZN34_INTERNAL_fb9fd9d4_4_k_cu_21c0b6b86thrust24THRUST_300001_SM_1000_NS12placeholders2_8E
	.align		8
        /*0140*/ 	.dword	_ZN34_INTERNAL_fb9fd9d4_4_k_cu_21c0b6b86thrust24THRUST_300001_SM_1000_NS12placeholders2_9E
	.align		8
        /*0148*/ 	.dword	_ZN34_INTERNAL_fb9fd9d4_4_k_cu_21c0b6b86thrust24THRUST_300001_SM_1000_NS12placeholders3_10E
	.align		8
        /*0150*/ 	.dword	_ZN34_INTERNAL_fb9fd9d4_4_k_cu_21c0b6b86thrust24THRUST_300001_SM_1000_NS3seqE


//--------------------- .text._ZN3cub18CUB_300001_SM_10006detail8for_each13static_kernelINS2_12policy_hub_t12policy_500_tEmN6thrust24THRUST_300001_SM_1000_NS8cuda_cub20__uninitialized_fill7functorINS7_10device_ptrIiEEiEEEEvT0_T1_ --------------------------
	.section	.text._ZN3cub18CUB_300001_SM_10006detail8for_each13static_kernelINS2_12policy_hub_t12policy_500_tEmN6thrust24THRUST_300001_SM_1000_NS8cuda_cub20__uninitialized_fill7functorINS7_10device_ptrIiEEiEEEEvT0_T1_,"ax",@progbits
	.align	128
        .global         _ZN3cub18CUB_300001_SM_10006detail8for_each13static_kernelINS2_12policy_hub_t12policy_500_tEmN6thrust24THRUST_300001_SM_1000_NS8cuda_cub20__uninitialized_fill7functorINS7_10device_ptrIiEEiEEEEvT0_T1_
        .type           _ZN3cub18CUB_300001_SM_10006detail8for_each13static_kernelINS2_12policy_hub_t12policy_500_tEmN6thrust24THRUST_300001_SM_1000_NS8cuda_cub20__uninitialized_fill7functorINS7_10device_ptrIiEEiEEEEvT0_T1_,@function
        .size           _ZN3cub18CUB_300001_SM_10006detail8for_each13static_kernelINS2_12policy_hub_t12policy_500_tEmN6thrust24THRUST_300001_SM_1000_NS8cuda_cub20__uninitialized_fill7functorINS7_10device_ptrIiEEiEEEEvT0_T1_,(.L_x_19 - _ZN3cub18CUB_300001_SM_10006detail8for_each13static_kernelINS2_12policy_hub_t12policy_500_tEmN6thrust24THRUST_300001_SM_1000_NS8cuda_cub20__uninitialized_fill7functorINS7_10device_ptrIiEEiEEEEvT0_T1_)
        .other          _ZN3cub18CUB_300001_SM_10006detail8for_each13static_kernelINS2_12policy_hub_t12policy_500_tEmN6thrust24THRUST_300001_SM_1000_NS8cuda_cub20__uninitialized_fill7functorINS7_10device_ptrIiEEiEEEEvT0_T1_,@"STO_CUDA_ENTRY STV_DEFAULT"
_ZN3cub18CUB_300001_SM_10006detail8for_each13static_kernelINS2_12policy_hub_t12policy_500_tEmN6thrust24THRUST_300001_SM_1000_NS8cuda_cub20__uninitialized_fill7functorINS7_10device_ptrIiEEiEEEEvT0_T1_:
.text._ZN3cub18CUB_300001_SM_10006detail8for_each13static_kernelINS2_12policy_hub_t12policy_500_tEmN6thrust24THRUST_300001_SM_1000_NS8cuda_cub20__uninitialized_fill7functorINS7_10device_ptrIiEEiEEEEvT0_T1_:
[----:B------:R-:W-:Y:S08]  /*0000*/  LDC R1, c[0x0][0x37c] ;  /* 0x0000df00ff017b82 */ /* 0x000ff00000000800 */
[----:B------:R-:W0:Y:S01]  /*0010*/  S2UR UR4, SR_CTAID.X ;  /* 0x00000000000479c3 */ /* 0x000e220000002500 */
[----:B------:R-:W1:Y:S01]  /*0020*/  LDCU.64 UR6, c[0x0][0x380] ;  /* 0x00007000ff0677ac */ /* 0x000e620008000a00 */
[----:B------:R-:W2:Y:S01]  /*0030*/  LDCU.64 UR8, c[0x0][0x358] ;  /* 0x00006b00ff0877ac */ /* 0x000ea20008000a00 */
[----:B0-----:R-:W-:-:S04]  /*0040*/  UIMAD.WIDE.U32 UR4, UR4, 0x200, URZ ;  /* 0x00000200040478a5 */ /* 0x001fc8000f8e00ff */
[----:B-1----:R-:W-:-:S04]  /*0050*/  UIADD3 UR6, UP0, UPT, -UR4, UR6, URZ ;  /* 0x0000000604067290 */ /* 0x002fc8000ff1e1ff */
[----:B------:R-:W-:Y:S02]  /*0060*/  UIADD3.X UR7, UPT, UPT, ~UR5, UR7, URZ, UP0, !UPT ;  /* 0x0000000705077290 */ /* 0x000fe400087fe5ff */
[----:B------:R-:W-:-:S04]  /*0070*/  UISETP.GE.U32.AND UP0, UPT, UR6, 0x200, UPT ;  /* 0x000002000600788c */ /* 0x000fc8000bf06070 */
[----:B------:R-:W-:-:S09]  /*0080*/  UISETP.GE.U32.AND.EX UP0, UPT, UR7, URZ, UPT, UP0 ;  /* 0x000000ff0700728c */ /* 0x000fd2000bf06100 */
[----:B--2---:R-:W-:Y:S05]  /*0090*/  BRA.U !UP0, `(.L_x_0) ;  /* 0x0000000108287547 */ /* 0x004fea000b800000 */
[----:B------:R-:W0:Y:S01]  /*00a0*/  S2R R0, SR_TID.X ;  /* 0x0000000000007919 */ /* 0x000e220000002100 */
[----:B------:R-:W1:Y:S01]  /*00b0*/  LDCU.64 UR6, c[0x0][0x388] ;  /* 0x00007100ff0677ac */ /* 0x000e620008000a00 */
[----:B------:R-:W2:Y:S01]  /*00c0*/  LDC R5, c[0x0][0x390] ;  /* 0x0000e400ff057b82 */ /* 0x000ea20000000800 */
[----:B0-----:R-:W-:-:S05]  /*00d0*/  IADD3 R0, P0, PT, R0, UR4, RZ ;  /* 0x0000000400007c10 */ /* 0x001fca000ff1e0ff */
[----:B------:R-:W-:Y:S01]  /*00e0*/  IMAD.X R3, RZ, RZ, UR5, P0 ;  /* 0x00000005ff037e24 */ /* 0x000fe200080e06ff */
[----:B-1----:R-:W-:-:S04]  /*00f0*/  LEA R2, P0, R0, UR6, 0x2 ;  /* 0x0000000600027c11 */ /* 0x002fc8000f8010ff */
[----:B------:R-:W-:-:S05]  /*0100*/  LEA.HI.X R3, R0, UR7, R3, 0x2, P0 ;  /* 0x0000000700037c11 */ /* 0x000fca00080f1403 */
[----:B--2---:R-:W-:Y:S04]  /*0110*/  STG.E desc[UR8][R2.64], R5 ;  /* 0x0000000502007986 */ /* 0x004fe8000c101908 */
[----:B------:R-:W-:Y:S01]  /*0120*/  STG.E desc[UR8][R2.64+0x400], R5 ;  /* 0x0004000502007986 */ /* 0x000fe2000c101908 */
[----:B------:R-:W-:Y:S05]  /*0130*/  EXIT ;  /* 0x000000000000794d */ /* 0x000fea0003800000 */
.L_x_0:
[----:B------:R-:W0:Y:S01]  /*0140*/  S2R R0, SR_TID.X ;  /* 0x0000000000007919 */ /* 0x000e220000002100 */
[----:B------:R-:W-:Y:S01]  /*0150*/  IMAD.U32 R2, RZ, RZ, UR7 ;  /* 0x00000007ff027e24 */ /* 0x000fe2000f8e00ff */
[----:B------:R-:W1:Y:S01]  /*0160*/  LDCU.64 UR10, c[0x0][0x388] ;  /* 0x00007100ff0a77ac */ /* 0x000e620008000a00 */
[----:B------:R-:W-:Y:S01]  /*0170*/  IMAD.U32 R4, RZ, RZ, UR7 ;  /* 0x00000007ff047e24 */ /* 0x000fe2000f8e00ff */
[----:B0-----:R-:W-:-:S04]  /*0180*/  ISETP.LT.U32.AND P0, PT, R0, UR6, PT ;  /* 0x0000000600007c0c */ /* 0x001fc8000bf01070 */
[----:B------:R-:W-:Y:S01]  /*0190*/  ISETP.GT.U32.AND.EX P0, PT, R2, RZ, PT, P0 ;  /* 0x000000ff0200720c */ /* 0x000fe20003f04100 */
[C---:B------:R-:W-:Y:S01]  /*01a0*/  VIADD R2, R0.reuse, 0x100 ;  /* 0x0000010000027836 */ /* 0x040fe20000000000 */
[----:B------:R-:W-:-:S04]  /*01b0*/  IADD3 R0, P2, PT, R0, UR4, RZ ;  /* 0x0000000400007c10 */ /* 0x000fc8000ff5e0ff */
[----:B------:R-:W-:Y:S01]  /*01c0*/  ISETP.LT.U32.AND P1, PT, R2, UR6, PT ;  /* 0x0000000602007c0c */ /* 0x000fe2000bf21070 */
[----:B------:R-:W-:Y:S01]  /*01d0*/  IMAD.X R3, RZ, RZ, UR5, P2 ;  /* 0x00000005ff037e24 */ /* 0x000fe200090e06ff */
[----:B-1----:R-:W-:Y:S02]  /*01e0*/  LEA R2, P2, R0, UR10, 0x2 ;  /* 0x0000000a00027c11 */ /* 0x002fe4000f8410ff */
[----:B------:R-:W-:Y:S02]  /*01f0*/  ISETP.GT.U32.AND.EX P1, PT, R4, RZ, PT, P1 ;  /* 0x000000ff0400720c */ /* 0x000fe40003f24110 */
[----:B------:R-:W-:Y:S01]  /*0200*/  LEA.HI.X R3, R0, UR11, R3, 0x2, P2 ;  /* 0x0000000b00037c11 */ /* 0x000fe200090f1403 */
[----:B------:R-:W0:Y:S04]  /*0210*/  @P0 LDC R5, c[0x0][0x390] ;  /* 0x0000e400ff050b82 */ /* 0x000e280000000800 */
[----:B0-----:R0:W-:Y:S06]  /*0220*/  @P0 STG.E desc[UR8][R2.64], R5 ;  /* 0x0000000502000986 */ /* 0x0011ec000c101908 */
[----:B------:R-:W-:Y:S05]  /*0230*/  @!P1 EXIT ;  /* 0x000000000000994d */ /* 0x000fea0003800000 */
[----:B0-----:R-:W0:Y:S02]  /*0240*/  LDC R5, c[0x0][0x390] ;  /* 0x0000e400ff057b82 */ /* 0x001e240000000800 */
[----:B0-----:R-:W-:Y:S01]  /*0250*/  STG.E desc[UR8][R2.64+0x400], R5 ;  /* 0x0004000502007986 */ /* 0x001fe2000c101908 */
[----:B------:R-:W-:Y:S05]  /*0260*/  EXIT ;  /* 0x000000000000794d */ /* 0x000fea0003800000 */
.L_x_1:
[----:B------:R-:W-:-:S00]  /*0270*/  BRA `(.L_x_1) ;  /* 0xfffffffc00fc7947 */ /* 0x000fc0000383ffff */
[----:B------:R-:W-:-:S00]  /*0280*/  NOP ;  /* 0x0000000000007918 */ /* 0x000fc00000000000 */
[----:B------:R-:W-:-:S00]  /*0290*/  NOP ;  /* 0x0000000000007918 */ /* 0x000fc00000000000 */
[----:B------:R-:W-:-:S00]  /*02a0*/  NOP ;  /* 0x0000000000007918 */ /* 0x000fc00000000000 */
[----:B------:R-:W-:-:S00]  /*02b0*/  NOP ;  /* 0x0000000000007918 */ /* 0x000fc00000000000 */
[----:B------:R-:W-:-:S00]  /*02c0*/  NOP ;  /* 0x0000000000007918 */ /* 0x000fc00000000000 */
[----:B------:R-:W-:-:S00]  /*02d0*/  NOP ;  /* 0x0000000000007918 */ /* 0x000fc00000000000 */
[----:B------:R-:W-:-:S00]  /*02e0*/  NOP ;  /* 0x0000000000007918 */ /* 0x000fc00000000000 */
[----:B------:R-:W-:-:S00]  /*02f0*/  NOP ;  /* 0x0000000000007918 */ /* 0x000fc00000000000 */
.L_x_19:


//--------------------- .text._ZN3cub18CUB_300001_SM_10006detail11EmptyKernelIvEEvv --------------------------
	.section	.text._ZN3cub18CUB_300001_SM_10006detail11EmptyKernelIvEEvv,"ax",@progbits
	.align	128
        .global         _ZN3cub18CUB_300001_SM_10006detail11EmptyKernelIvEEvv
        .type           _ZN3cub18CUB_300001_SM_10006detail11EmptyKernelIvEEvv,@function
        .size           _ZN3cub18CUB_300001_SM_10006detail11EmptyKernelIvEEvv,(.L_x_20 - _ZN3cub18CUB_300001_SM_10006detail11EmptyKernelIvEEvv)
        .other          _ZN3cub18CUB_300001_SM_10006detail11EmptyKernelIvEEvv,@"STO_CUDA_ENTRY STV_DEFAULT"
_ZN3cub18CUB_300001_SM_10006detail11EmptyKernelIvEEvv:
.text._ZN3cub18CUB_300001_SM_10006detail11EmptyKernelIvEEvv:
[----:B------:R-:W-:Y:S01]  /*0000*/  LDC R1, c[0x0][0x37c] ;  /* 0x0000df00ff017b82 */ /* 0x000fe20000000800 */
[----:B------:R-:W-:Y:S05]  /*0010*/  EXIT ;  /* 0x000000000000794d */ /* 0x000fea0003800000 */
.L_x_2:
        /* <DEDUP_REMOVED lines=14> */
.L_x_20:


//--------------------- .text._Z9bfs_colorPiS_S_S_ii --------------------------
	.section	.text._Z9bfs_colorPiS_S_S_ii,"ax",@progbits
	.align	128
        .global         _Z9bfs_colorPiS_S_S_ii
        .type           _Z9bfs_colorPiS_S_S_ii,@function
        .size           _Z9bfs_colorPiS_S_S_ii,(.L_x_21 - _Z9bfs_colorPiS_S_S_ii)
        .other          _Z9bfs_colorPiS_S_S_ii,@"STO_CUDA_ENTRY STV_DEFAULT"
_Z9bfs_colorPiS_S_S_ii:
.text._Z9bfs_colorPiS_S_S_ii:
[----:B------:R-:W-:Y:S01]  /*0000*/  LDC R1, c[0x0][0x37c] ;  /* 0x0000df00ff017b82 */ /* 0x000fe20000000800 */
[----:B------:R-:W0:Y:S07]  /*0010*/  S2R R0, SR_TID.X ;  /* 0x0000000000007919 */ /* 0x000e2e0000002100 */
[----:B------:R-:W0:Y:S01]  /*0020*/  S2UR UR4, SR_CTAID.X ;  /* 0x00000000000479c3 */ /* 0x000e220000002500 */
[----:B------:R-:W1:Y:S07]  /*0030*/  LDCU UR5, c[0x0][0x3a0] ;  /* 0x00007400ff0577ac */ /* 0x000e6e0008000800 */
[----:B------:R-:W0:Y:S02]  /*0040*/  LDC R7, c[0x0][0x360] ;  /* 0x0000d800ff077b82 */ /* 0x000e240000000800 */
[----:B0-----:R-:W-:-:S05]  /*0050*/  IMAD R7, R7, UR4, R0 ;  /* 0x0000000407077c24 */ /* 0x001fca000f8e0200 */
[----:B-1----:R-:W-:-:S13]  /*0060*/  ISETP.GE.AND P0, PT, R7, UR5, PT ;  /* 0x0000000507007c0c */ /* 0x002fda000bf06270 */
[----:B------:R-:W-:Y:S05]  /*0070*/  @P0 EXIT ;  /* 0x000000000000094d */ /* 0x000fea0003800000 */
[----:B------:R-:W0:Y:S01]  /*0080*/  LDC.64 R2, c[0x0][0x390] ;  /* 0x0000e400ff027b82 */ /* 0x000e220000000a00 */
[----:B------:R-:W1:Y:S01]  /*0090*/  LDCU.64 UR4, c[0x0][0x358] ;  /* 0x00006b00ff0477ac */ /* 0x000e620008000a00 */
[----:B0-----:R-:W-:-:S06]  /*00a0*/  IMAD.WIDE R2, R7, 0x4, R2 ;  /* 0x0000000407027825 */ /* 0x001fcc00078e0202 */
[----:B-1----:R-:W2:Y:S02]  /*00b0*/  LDG.E R2, desc[UR4][R2.64] ;  /* 0x0000000402027981 */ /* 0x002ea4000c1e1900 */
[----:B--2---:R-:W-:-:S13]  /*00c0*/  ISETP.NE.AND P0, PT, R2, RZ, PT ;  /* 0x000000ff0200720c */ /* 0x004fda0003f05270 */
[----:B------:R-:W-:Y:S05]  /*00d0*/  @P0 EXIT ;  /* 0x000000000000094d */ /* 0x000fea0003800000 */
[----:B------:R-:W0:Y:S02]  /*00e0*/  LDC.64 R4, c[0x0][0x398] ;  /* 0x0000e600ff047b82 */ /* 0x000e240000000a00 */
[----:B0-----:R-:W-:-:S05]  /*00f0*/  IMAD.WIDE R4, R7, 0x4, R4 ;  /* 0x0000000407047825 */ /* 0x001fca00078e0204 */
[----:B------:R-:W2:Y:S02]  /*0100*/  LDG.E R0, desc[UR4][R4.64] ;  /* 0x0000000404007981 */ /* 0x000ea4000c1e1900 */
[----:B--2---:R-:W-:-:S13]  /*0110*/  ISETP.NE.AND P0, PT, R0, RZ, PT ;  /* 0x000000ff0000720c */ /* 0x004fda0003f05270 */
[----:B------:R-:W-:Y:S05]  /*0120*/  @P0 EXIT ;  /* 0x000000000000094d */ /* 0x000fea0003800000 */
[----:B------:R-:W0:Y:S08]  /*0130*/  LDC.64 R2, c[0x0][0x380] ;  /* 0x0000e000ff027b82 */ /* 0x000e300000000a00 */
[----:B------:R-:W1:Y:S01]  /*0140*/  LDC R9, c[0x0][0x3a4] ;  /* 0x0000e900ff097b82 */ /* 0x000e620000000800 */
[----:B0-----:R-:W-:Y:S01]  /*0150*/  IMAD.WIDE R2, R7, 0x4, R2 ;  /* 0x0000000407027825 */ /* 0x001fe200078e0202 */
[----:B-1----:R0:W-:Y:S04]  /*0160*/  STG.E desc[UR4][R4.64], R9 ;  /* 0x0000000904007986 */ /* 0x0021e8000c101904 */
[----:B------:R-:W2:Y:S04]  /*0170*/  LDG.E R0, desc[UR4][R2.64] ;  /* 0x0000000402007981 */ /* 0x000ea8000c1e1900 */
[----:B------:R-:W2:Y:S02]  /*0180*/  LDG.E R11, desc[UR4][R2.64+0x4] ;  /* 0x00000404020b7981 */ /* 0x000ea4000c1e1900 */
[----:B--2---:R-:W-:-:S13]  /*0190*/  ISETP.GE.AND P0, PT, R0, R11, PT ;  /* 0x0000000b0000720c */ /* 0x004fda0003f06270 */
[----:B0-----:R-:W-:Y:S05]  /*01a0*/  @P0 EXIT ;  /* 0x000000000000094d */ /* 0x001fea0003800000 */
[----:B------:R-:W0:Y:S01]  /*01b0*/  LDC R17, c[0x0][0x3a4] ;  /* 0x0000e900ff117b82 */ /* 0x000e220000000800 */
[----:B------:R-:W-:-:S07]  /*01c0*/  MOV R15, R11 ;  /* 0x0000000b000f7202 */ /* 0x000fce0000000f00 */
[----:B------:R-:W1:Y:S08]  /*01d0*/  LDC.64 R4, c[0x0][0x390] ;  /* 0x0000e400ff047b82 */ /* 0x000e700000000a00 */
[----:B------:R-:W2:Y:S08]  /*01e0*/  LDC.64 R6, c[0x0][0x398] ;  /* 0x0000e600ff067b82 */ /* 0x000eb00000000a00 */
[----:B------:R-:W3:Y:S02]  /*01f0*/  LDC.64 R8, c[0x0][0x388] ;  /* 0x0000e200ff087b82 */ /* 0x000ee40000000a00 */
.L_x_5:
[----:B-1-3--:R-:W-:-:S06]  /*0200*/  IMAD.WIDE R10, R0, 0x4, R8 ;  /* 0x00000004000a7825 */ /* 0x00afcc00078e0208 */
[----:B------:R-:W1:Y:S02]  /*0210*/  LDG.E R11, desc[UR4][R10.64] ;  /* 0x000000040a0b7981 */ /* 0x000e64000c1e1900 */
[----:B-1----:R-:W-:-:S06]  /*0220*/  IMAD.WIDE R12, R11, 0x4, R4 ;  /* 0x000000040b0c7825 */ /* 0x002fcc00078e0204 */
[----:B------:R-:W3:Y:S01]  /*0230*/  LDG.E R12, desc[UR4][R12.64] ;  /* 0x000000040c0c7981 */ /* 0x000ee2000c1e1900 */
[----:B------:R-:W-:Y:S01]  /*0240*/  BSSY.RECONVERGENT B0, `(.L_x_3) ;  /* 0x000000a000007945 */ /* 0x000fe20003800200 */
[----:B------:R-:W-:Y:S02]  /*0250*/  IADD3 R0, PT, PT, R0, 0x1, RZ ;  /* 0x0000000100007810 */ /* 0x000fe40007ffe0ff */
[----:B---3--:R-:W-:-:S13]  /*0260*/  ISETP.NE.AND P0, PT, R12, RZ, PT ;  /* 0x000000ff0c00720c */ /* 0x008fda0003f05270 */
[----:B------:R-:W-:Y:S05]  /*0270*/  @P0 BRA `(.L_x_4) ;  /* 0x0000000000180947 */ /* 0x000fea0003800000 */
[----:B--2---:R-:W-:-:S05]  /*0280*/  IMAD.WIDE R10, R11, 0x4, R6 ;  /* 0x000000040b0a7825 */ /* 0x004fca00078e0206 */
[----:B------:R-:W2:Y:S02]  /*0290*/  LDG.E R12, desc[UR4][R10.64] ;  /* 0x000000040a0c7981 */ /* 0x000ea4000c1e1900 */
[----:B--2---:R-:W-:-:S13]  /*02a0*/  ISETP.NE.AND P0, PT, R12, RZ, PT ;  /* 0x000000ff0c00720c */ /* 0x004fda0003f05270 */
[----:B------:R-:W-:Y:S05]  /*02b0*/  @P0 BRA `(.L_x_4) ;  /* 0x0000000000080947 */ /* 0x000fea0003800000 */
[----:B0-----:R1:W-:Y:S04]  /*02c0*/  STG.E desc[UR4][R10.64], R17 ;  /* 0x000000110a007986 */ /* 0x0013e8000c101904 */
[----:B------:R1:W5:Y:S02]  /*02d0*/  LDG.E R15, desc[UR4][R2.64+0x4] ;  /* 0x00000404020f7981 */ /* 0x000364000c1e1900 */
.L_x_4:
[----:B------:R-:W-:Y:S05]  /*02e0*/  BSYNC.RECONVERGENT B0 ;  /* 0x0000000000007941 */ /* 0x000fea0003800200 */
.L_x_3:
[----:B-----5:R-:W-:-:S13]  /*02f0*/  ISETP.GE.AND P0, PT, R0, R15, PT ;  /* 0x0000000f0000720c */ /* 0x020fda0003f06270 */
[----:B------:R-:W-:Y:S05]  /*0300*/  @!P0 BRA `(.L_x_5) ;  /* 0xfffffffc00bc8947 */ /* 0x000fea000383ffff */
[----:B------:R-:W-:Y:S05]  /*0310*/  EXIT ;  /* 0x000000000000794d */ /* 0x000fea0003800000 */
.L_x_6:
        /* <DEDUP_REMOVED lines=14> */
.L_x_21:


//--------------------- .text._Z12trim2_kernelPiS_S_S_S_S_iPb --------------------------
	.section	.text._Z12trim2_kernelPiS_S_S_S_S_iPb,"ax",@progbits
	.align	128
        .global         _Z12trim2_kernelPiS_S_S_S_S_iPb
        .type           _Z12trim2_kernelPiS_S_S_S_S_iPb,@function
        .size           _Z12trim2_kernelPiS_S_S_S_S_iPb,(.L_x_22 - _Z12trim2_kernelPiS_S_S_S_S_iPb)
        .other          _Z12trim2_kernelPiS_S_S_S_S_iPb,@"STO_CUDA_ENTRY STV_DEFAULT"
_Z12trim2_kernelPiS_S_S_S_S_iPb:
.text._Z12trim2_kernelPiS_S_S_S_S_iPb:
        /* <DEDUP_REMOVED lines=10> */
[----:B0-----:R-:W-:-:S05]  /*00a0*/  IMAD.WIDE R2, R0, 0x4, R2 ;  /* 0x0000000400027825 */ /* 0x001fca00078e0202 */
[----:B-1----:R-:W2:Y:S02]  /*00b0*/  LDG.E R4, desc[UR4][R2.64] ;  /* 0x0000000402047981 */ /* 0x002ea4000c1e1900 */
[----:B--2---:R-:W-:-:S13]  /*00c0*/  ISETP.NE.AND P0, PT, R4, RZ, PT ;  /* 0x000000ff0400720c */ /* 0x004fda0003f05270 */
[----:B------:R-:W-:Y:S05]  /*00d0*/  @P0 EXIT ;  /* 0x000000000000094d */ /* 0x000fea0003800000 */
[----:B------:R-:W0:Y:S02]  /*00e0*/  LDC.64 R4, c[0x0][0x390] ;  /* 0x0000e400ff047b82 */ /* 0x000e240000000a00 */
[----:B0-----:R-:W-:-:S06]  /*00f0*/  IMAD.WIDE R4, R0, 0x4, R4 ;  /* 0x0000000400047825 */ /* 0x001fcc00078e0204 */
[----:B------:R-:W2:Y:S02]  /*0100*/  LDG.E R4, desc[UR4][R4.64] ;  /* 0x0000000404047981 */ /* 0x000ea4000c1e1900 */
[----:B--2---:R-:W-:-:S13]  /*0110*/  ISETP.NE.AND P0, PT, R4, 0x1, PT ;  /* 0x000000010400780c */ /* 0x004fda0003f05270 */
[----:B------:R-:W-:Y:S05]  /*0120*/  @P0 EXIT ;  /* 0x000000000000094d */ /* 0x000fea0003800000 */
[----:B------:R-:W0:Y:S02]  /*0130*/  LDC.64 R4, c[0x0][0x380] ;  /* 0x0000e000ff047b82 */ /* 0x000e240000000a00 */
[----:B0-----:R-:W-:-:S05]  /*0140*/  IMAD.WIDE R4, R0, 0x4, R4 ;  /* 0x0000000400047825 */ /* 0x001fca00078e0204 */
[----:B------:R-:W2:Y:S04]  /*0150*/  LDG.E R6, desc[UR4][R4.64] ;  /* 0x0000000404067981 */ /* 0x000ea8000c1e1900 */
[----:B------:R-:W2:Y:S02]  /*0160*/  LDG.E R15, desc[UR4][R4.64+0x4] ;  /* 0x00000404040f7981 */ /* 0x000ea4000c1e1900 */
[----:B--2---:R-:W-:-:S13]  /*0170*/  ISETP.GE.AND P0, PT, R6, R15, PT ;  /* 0x0000000f0600720c */ /* 0x004fda0003f06270 */
[----:B------:R-:W-:Y:S05]  /*0180*/  @P0 EXIT ;  /* 0x000000000000094d */ /* 0x000fea0003800000 */
[----:B------:R-:W0:Y:S01]  /*0190*/  LDC.64 R12, c[0x0][0x3a8] ;  /* 0x0000ea00ff0c7b82 */ /* 0x000e220000000a00 */
[----:B------:R-:W-:-:S07]  /*01a0*/  MOV R14, R6 ;  /* 0x00000006000e7202 */ /* 0x000fce0000000f00 */
[----:B------:R-:W1:Y:S08]  /*01b0*/  LDC.64 R8, c[0x0][0x388] ;  /* 0x0000e200ff087b82 */ /* 0x000e700000000a00 */
[----:B------:R-:W2:Y:S02]  /*01c0*/  LDC.64 R10, c[0x0][0x398] ;  /* 0x0000e600ff0a7b82 */ /* 0x000ea40000000a00 */
.L_x_10:
[----:B-1----:R-:W-:-:S05]  /*01d0*/  IMAD.WIDE R4, R14, 0x4, R8 ;  /* 0x000000040e047825 */ /* 0x002fca00078e0208 */
[----:B------:R-:W2:Y:S02]  /*01e0*/  LDG.E R17, desc[UR4][R4.64] ;  /* 0x0000000404117981 */ /* 0x000ea4000c1e1900 */
[----:B--2---:R-:W-:-:S06]  /*01f0*/  IMAD.WIDE R6, R17, 0x4, R10 ;  /* 0x0000000411067825 */ /* 0x004fcc00078e020a */
[----:B------:R-:W2:Y:S01]  /*0200*/  LDG.E R6, desc[UR4][R6.64] ;  /* 0x0000000406067981 */ /* 0x000ea2000c1e1900 */
[----:B------:R-:W-:Y:S01]  /*0210*/  BSSY.RECONVERGENT B0, `(.L_x_7) ;  /* 0x0000007000007945 */ /* 0x000fe20003800200 */
[----:B--2---:R-:W-:-:S13]  /*0220*/  ISETP.NE.AND P0, PT, R6, 0x1, PT ;  /* 0x000000010600780c */ /* 0x004fda0003f05270 */
[----:B------:R-:W-:Y:S05]  /*0230*/  @P0 BRA `(.L_x_8) ;  /* 0x0000000000100947 */ /* 0x000fea0003800000 */
[----:B0-----:R-:W-:-:S05]  /*0240*/  IMAD.WIDE R4, R17, 0x4, R12 ;  /* 0x0000000411047825 */ /* 0x001fca00078e020c */
[----:B------:R-:W2:Y:S02]  /*0250*/  LDG.E R6, desc[UR4][R4.64] ;  /* 0x0000000404067981 */ /* 0x000ea4000c1e1900 */
[----:B--2---:R-:W-:-:S13]  /*0260*/  ISETP.NE.AND P0, PT, R6, RZ, PT ;  /* 0x000000ff0600720c */ /* 0x004fda0003f05270 */
[----:B------:R-:W-:Y:S05]  /*0270*/  @!P0 BRA `(.L_x_9) ;  /* 0x0000000000148947 */ /* 0x000fea0003800000 */
.L_x_8:
[----:B------:R-:W-:Y:S05]  /*0280*/  BSYNC.RECONVERGENT B0 ;  /* 0x0000000000007941 */ /* 0x000fea0003800200 */
.L_x_7:
[----:B------:R-:W-:-:S04]  /*0290*/  IADD3 R14, PT, PT, R14, 0x1, RZ ;  /* 0x000000010e0e7810 */ /* 0x000fc80007ffe0ff */
[----:B------:R-:W-:-:S13]  /*02a0*/  ISETP.NE.AND P0, PT, R14, R15, PT ;  /* 0x0000000f0e00720c */ /* 0x000fda0003f05270 */
[----:B------:R-:W-:Y:S05]  /*02b0*/  @P0 BRA `(.L_x_10) ;  /* 0xfffffffc00c40947 */ /* 0x000fea000383ffff */
[----:B------:R-:W-:Y:S05]  /*02c0*/  EXIT ;  /* 0x000000000000794d */ /* 0x000fea0003800000 */
.L_x_9:
[----:B------:R-:W0:Y:S01]  /*02d0*/  LDC.64 R8, c[0x0][0x3a0] ;  /* 0x0000e800ff087b82 */ /* 0x000e220000000a00 */
[----:B------:R-:W-:Y:S02]  /*02e0*/  HFMA2 R12, -RZ, RZ, 0, 5.9604644775390625e-08 ;  /* 0x00000001ff0c7431 */ /* 0x000fe400000001ff */
[----:B------:R-:W-:Y:S02]  /*02f0*/  IMAD.MOV.U32 R13, RZ, RZ, -0x1 ;  /* 0xffffffffff0d7424 */ /* 0x000fe400078e00ff */
[----:B------:R-:W-:-:S03]  /*0300*/  IMAD.MOV.U32 R15, RZ, RZ, 0x1 ;  /* 0x00000001ff0f7424 */ /* 0x000fc600078e00ff */
[----:B------:R-:W1:Y:S01]  /*0310*/  LDC.64 R10, c[0x0][0x3b8] ;  /* 0x0000ee00ff0a7b82 */ /* 0x000e620000000a00 */
[----:B0-----:R-:W-:-:S04]  /*0320*/  IMAD.WIDE R6, R17, 0x4, R8 ;  /* 0x0000000411067825 */ /* 0x001fc800078e0208 */
[----:B------:R-:W-:Y:S01]  /*0330*/  IMAD.WIDE R8, R0, 0x4, R8 ;  /* 0x0000000400087825 */ /* 0x000fe200078e0208 */
[----:B------:R-:W-:Y:S01]  /*0340*/  PRMT R0, R12, 0x7610, R0 ;  /* 0x000076100c007816 */ /* 0x000fe20000000000 */
[----:B------:R-:W-:Y:S04]  /*0350*/  STG.E desc[UR4][R6.64], R13 ;  /* 0x0000000d06007986 */ /* 0x000fe8000c101904 */
[----:B------:R-:W-:Y:S04]  /*0360*/  STG.E desc[UR4][R8.64], R13 ;  /* 0x0000000d08007986 */ /* 0x000fe8000c101904 */
[----:B------:R-:W-:Y:S04]  /*0370*/  STG.E desc[UR4][R4.64], R15 ;  /* 0x0000000f04007986 */ /* 0x000fe8000c101904 */
[----:B------:R-:W-:Y:S04]  /*0380*/  STG.E desc[UR4][R2.64], R15 ;  /* 0x0000000f02007986 */ /* 0x000fe8000c101904 */
[----:B-1----:R-:W-:Y:S01]  /*0390*/  STG.E.U8 desc[UR4][R10.64], R0 ;  /* 0x000000000a007986 */ /* 0x002fe2000c101104 */
[----:B------:R-:W-:Y:S05]  /*03a0*/  EXIT ;  /* 0x000000000000794d */ /* 0x000fea0003800000 */
.L_x_11:
        /* <DEDUP_REMOVED lines=13> */
.L_x_22:


//--------------------- .text._Z15compute_degreesPiS_S_S_S_i --------------------------
	.section	.text._Z15compute_degreesPiS_S_S_S_i,"ax",@progbits
	.align	128
        .global         _Z15compute_degreesPiS_S_S_S_i
        .type           _Z15compute_degreesPiS_S_S_S_i,@function
        .size           _Z15compute_degreesPiS_S_S_S_i,(.L_x_23 - _Z15compute_degreesPiS_S_S_S_i)
        .other          _Z15compute_degreesPiS_S_S_S_i,@"STO_CUDA_ENTRY STV_DEFAULT"
_Z15compute_degreesPiS_S_S_S_i:
.text._Z15compute_degreesPiS_S_S_S_i:
        /* <DEDUP_REMOVED lines=14> */
[----:B------:R-:W0:Y:S08]  /*00e0*/  LDC.64 R2, c[0x0][0x380] ;  /* 0x0000e000ff027b82 */ /* 0x000e300000000a00 */
[----:B------:R-:W1:Y:S01]  /*00f0*/  LDC.64 R4, c[0x0][0x398] ;  /* 0x0000e600ff047b82 */ /* 0x000e620000000a00 */
[----:B0-----:R-:W-:-:S05]  /*0100*/  IMAD.WIDE R2, R7, 0x4, R2 ;  /* 0x0000000407027825 */ /* 0x001fca00078e0202 */
[----:B------:R-:W2:Y:S04]  /*0110*/  LDG.E R0, desc[UR4][R2.64+0x4] ;  /* 0x0000040402007981 */ /* 0x000ea8000c1e1900 */
[----:B------:R-:W2:Y:S01]  /*0120*/  LDG.E R9, desc[UR4][R2.64] ;  /* 0x0000000402097981 */ /* 0x000ea2000c1e1900 */
[----:B-1----:R-:W-:Y:S01]  /*0130*/  IMAD.WIDE R4, R7, 0x4, R4 ;  /* 0x0000000407047825 */ /* 0x002fe200078e0204 */
[----:B--2---:R-:W-:-:S05]  /*0140*/  IADD3 R9, PT, PT, R0, -R9, RZ ;  /* 0x8000000900097210 */ /* 0x004fca0007ffe0ff */
[----:B------:R0:W-:Y:S04]  /*0150*/  STG.E desc[UR4][R4.64], R9 ;  /* 0x0000000904007986 */ /* 0x0001e8000c101904 */
[----:B------:R-:W2:Y:S04]  /*0160*/  LDG.E R0, desc[UR4][R2.64] ;  /* 0x0000000402007981 */ /* 0x000ea8000c1e1900 */
[----:B------:R-:W2:Y:S02]  /*0170*/  LDG.E R7, desc[UR4][R2.64+0x4] ;  /* 0x0000040402077981 */ /* 0x000ea4000c1e1900 */
[----:B--2---:R-:W-:-:S13]  /*0180*/  ISETP.GE.AND P0, PT, R0, R7, PT ;  /* 0x000000070000720c */ /* 0x004fda0003f06270 */
[----:B0-----:R-:W-:Y:S05]  /*0190*/  @P0 EXIT ;  /* 0x000000000000094d */ /* 0x001fea0003800000 */
[----:B------:R-:W0:Y:S01]  /*01a0*/  LDC.64 R12, c[0x0][0x3a0] ;  /* 0x0000e800ff0c7b82 */ /* 0x000e220000000a00 */
[----:B------:R-:W-:-:S07]  /*01b0*/  MOV R15, R7 ;  /* 0x00000007000f7202 */ /* 0x000fce0000000f00 */
[----:B------:R-:W1:Y:S08]  /*01c0*/  LDC.64 R8, c[0x0][0x388] ;  /* 0x0000e200ff087b82 */ /* 0x000e700000000a00 */
[----:B------:R-:W2:Y:S02]  /*01d0*/  LDC.64 R10, c[0x0][0x390] ;  /* 0x0000e400ff0a7b82 */ /* 0x000ea40000000a00 */
.L_x_14:
[----:B01----:R-:W-:-:S06]  /*01e0*/  IMAD.WIDE R4, R0, 0x4, R8 ;  /* 0x0000000400047825 */ /* 0x003fcc00078e0208 */
[----:B------:R-:W0:Y:S02]  /*01f0*/  LDG.E R5, desc[UR4][R4.64] ;  /* 0x0000000404057981 */ /* 0x000e24000c1e1900 */
[----:B0-----:R-:W-:-:S06]  /*0200*/  IMAD.WIDE R6, R5, 0x4, R12 ;  /* 0x0000000405067825 */ /* 0x001fcc00078e020c */
[----:B------:R-:W3:Y:S01]  /*0210*/  LDG.E R6, desc[UR4][R6.64] ;  /* 0x0000000406067981 */ /* 0x000ee2000c1e1900 */
[----:B------:R-:W-:Y:S01]  /*0220*/  BSSY.RECONVERGENT B0, `(.L_x_12) ;  /* 0x0000008000007945 */ /* 0x000fe20003800200 */
[----:B------:R-:W-:Y:S02]  /*0230*/  IADD3 R0, PT, PT, R0, 0x1, RZ ;  /* 0x0000000100007810 */ /* 0x000fe40007ffe0ff */
[----:B---3--:R-:W-:-:S13]  /*0240*/  ISETP.NE.AND P0, PT, R6, RZ, PT ;  /* 0x000000ff0600720c */ /* 0x008fda0003f05270 */
[----:B------:R-:W-:Y:S05]  /*0250*/  @P0 BRA `(.L_x_13) ;  /* 0x0000000000100947 */ /* 0x000fea0003800000 */
[----:B------:R-:W-:Y:S02]  /*0260*/  HFMA2 R7, -RZ, RZ, 0, 5.9604644775390625e-08 ;  /* 0x00000001ff077431 */ /* 0x000fe400000001ff */
[----:B--2---:R-:W-:-:S05]  /*0270*/  IMAD.WIDE R4, R5, 0x4, R10 ;  /* 0x0000000405047825 */ /* 0x004fca00078e020a */
[----:B------:R0:W-:Y:S04]  /*0280*/  REDG.E.ADD.STRONG.GPU desc[UR4][R4.64], R7 ;  /* 0x000000070400798e */ /* 0x0001e8000c12e104 */
[----:B------:R0:W5:Y:S02]  /*0290*/  LDG.E R15, desc[UR4][R2.64+0x4] ;  /* 0x00000404020f7981 */ /* 0x000164000c1e1900 */
.L_x_13:
[----:B------:R-:W-:Y:S05]  /*02a0*/  BSYNC.RECONVERGENT B0 ;  /* 0x0000000000007941 */ /* 0x000fea0003800200 */
.L_x_12:
[----:B-----5:R-:W-:-:S13]  /*02b0*/  ISETP.GE.AND P0, PT, R0, R15, PT ;  /* 0x0000000f0000720c */ /* 0x020fda0003f06270 */
[----:B------:R-:W-:Y:S05]  /*02c0*/  @!P0 BRA `(.L_x_14) ;  /* 0xfffffffc00c48947 */ /* 0x000fea000383ffff */
[----:B------:R-:W-:Y:S05]  /*02d0*/  EXIT ;  /* 0x000000000000794d */ /* 0x000fea0003800000 */
.L_x_15:
        /* <DEDUP_REMOVED lines=10> */
.L_x_23:


//--------------------- .text._Z11trim_kernelPiS_S_S_S_S_iPb --------------------------
	.section	.text._Z11trim_kernelPiS_S_S_S_S_iPb,"ax",@progbits
	.align	128
        .global         _Z11trim_kernelPiS_S_S_S_S_iPb
        .type           _Z11trim_kernelPiS_S_S_S_S_iPb,@function
        .size           _Z11trim_kernelPiS_S_S_S_S_iPb,(.L_x_24 - _Z11trim_kernelPiS_S_S_S_S_iPb)
        .other          _Z11trim_kernelPiS_S_S_S_S_iPb,@"STO_CUDA_ENTRY STV_DEFAULT"
_Z11trim_kernelPiS_S_S_S_S_iPb:
.text._Z11trim_kernelPiS_S_S_S_S_iPb:
        /* <DEDUP_REMOVED lines=16> */
[----:B------:R-:W2:Y:S01]  /*0100*/  LDG.E R4, desc[UR4][R4.64] ;  /* 0x0000000404047981 */ /* 0x000ea2000c1e1900 */
[----:B------:R-:W-:Y:S01]  /*0110*/  BSSY.RECONVERGENT B0, `(.L_x_16) ;  /* 0x0000008000007945 */ /* 0x000fe20003800200 */
[----:B--2---:R-:W-:-:S13]  /*0120*/  ISETP.NE.AND P0, PT, R4, RZ, PT ;  /* 0x000000ff0400720c */ /* 0x004fda0003f05270 */
[----:B------:R-:W-:Y:S05]  /*0130*/  @!P0 BRA `(.L_x_17) ;  /* 0x0000000000148947 */ /* 0x000fea0003800000 */
[----:B------:R-:W0:Y:S02]  /*0140*/  LDC.64 R4, c[0x0][0x398] ;  /* 0x0000e600ff047b82 */ /* 0x000e240000000a00 */
[----:B0-----:R-:W-:-:S06]  /*0150*/  IMAD.WIDE R4, R9, 0x4, R4 ;  /* 0x0000000409047825 */ /* 0x001fcc00078e0204 */
[----:B------:R-:W2:Y:S02]  /*0160*/  LDG.E R4, desc[UR4][R4.64] ;  /* 0x0000000404047981 */ /* 0x000ea4000c1e1900 */
[----:B--2---:R-:W-:-:S13]  /*0170*/  ISETP.NE.AND P0, PT, R4, RZ, PT ;  /* 0x000000ff0400720c */ /* 0x004fda0003f05270 */
[----:B------:R-:W-:Y:S05]  /*0180*/  @P0 EXIT ;  /* 0x000000000000094d */ /* 0x000fea0003800000 */
.L_x_17:
[----:B------:R-:W-:Y:S05]  /*0190*/  BSYNC.RECONVERGENT B0 ;  /* 0x0000000000007941 */ /* 0x000fea0003800200 */
.L_x_16:
[----:B------:R-:W0:Y:S01]  /*01a0*/  LDC.64 R4, c[0x0][0x3a0] ;  /* 0x0000e800ff047b82 */ /* 0x000e220000000a00 */
[----:B------:R-:W-:Y:S01]  /*01b0*/  HFMA2 R0, -RZ, RZ, 0, 5.9604644775390625e-08 ;  /* 0x00000001ff007431 */ /* 0x000fe200000001ff */
[----:B------:R-:W-:-:S06]  /*01c0*/  MOV R11, 0xffffffff ;  /* 0xffffffff000b7802 */ /* 0x000fcc0000000f00 */
[----:B------:R-:W1:Y:S01]  /*01d0*/  LDC.64 R6, c[0x0][0x3b8] ;  /* 0x0000ee00ff067b82 */ /* 0x000e620000000a00 */
[----:B0-----:R-:W-:Y:S01]  /*01e0*/  IMAD.WIDE R4, R9, 0x4, R4 ;  /* 0x0000000409047825 */ /* 0x001fe200078e0204 */
[----:B------:R-:W-:-:S05]  /*01f0*/  MOV R9, 0x1 ;  /* 0x0000000100097802 */ /* 0x000fca0000000f00 */
[----:B------:R-:W-:Y:S04]  /*0200*/  STG.E desc[UR4][R2.64], R9 ;  /* 0x0000000902007986 */ /* 0x000fe8000c101904 */
[----:B------:R-:W-:Y:S04]  /*0210*/  STG.E desc[UR4][R4.64], R11 ;  /* 0x0000000b04007986 */ /* 0x000fe8000c101904 */
[----:B-1----:R-:W-:Y:S01]  /*0220*/  STG.E.U8 desc[UR4][R6.64], R0 ;  /* 0x0000000006007986 */ /* 0x002fe2000c101104 */
[----:B------:R-:W-:Y:S05]  /*0230*/  EXIT ;  /* 0x000000000000794d */ /* 0x000fea0003800000 */
.L_x_18:
        /* <DEDUP_REMOVED lines=12> */
.L_x_24:


//--------------------- .nv.shared.reserved.0     --------------------------
	.section	.nv.shared.reserved.0,"aw",@nobits
	.weak		__nv_reservedSMEM_offset_0_alias
	.size		__nv_reservedSMEM_offset_0_alias, 0, 64
	.other		__nv_reservedSMEM_offset_0_alias,@"STO_CUDA_RESERVED_SHARED STV_DEFAULT"
__nv_reservedSMEM_offset_0_alias:
	.zero		0
	.zero		64


//--------------------- .nv.global                --------------------------
	.section	.nv.global,"aw",@nobits
.nv.global:
	.type		_ZN34_INTERNAL_fb9fd9d4_4_k_cu_21c0b6b86thrust24THRUST_300001_SM_1000_NS3seqE,@object
	.size		_ZN34_INTERNAL_fb9fd9d4_4_k_cu_21c0b6b86thrust24THRUST_300001_SM_1000_NS3seqE,(_ZN34_INTERNAL_fb9fd9d4_4_k_cu_21c0b6b84cuda3std3__48in_placeE - _ZN34_INTERNAL_fb9fd9d4_4_k_cu_21c0b6b86thrust24THRUST_300001_SM_1000_NS3seqE)
_ZN34_INTERNAL_fb9fd9d4_4_k_cu_21c0b6b86thrust24THRUST_300001_SM_1000_NS3seqE:
	.zero		1
	.type		_ZN34_INTERNAL_fb9fd9d4_4_k_cu_21c0b6b84cuda3std3__48in_placeE,@object
	.size		_ZN34_INTERNAL_fb9fd9d4_4_k_cu_21c0b6b84cuda3std3__48in_placeE,(_ZN34_INTERNAL_fb9fd9d4_4_k_cu_21c0b6b84cuda3std6ranges3__45__cpo4sizeE - _ZN34_INTERNAL_fb9fd9d4_4_k_cu_21c0b6b84cuda3std3__48in_placeE)
_ZN34_INTERNAL_fb9fd9d4_4_k_cu_21c0b6b84cuda3std3__48in_placeE:
	.zero		1
	.type		_ZN34_INTERNAL_fb9fd9d4_4_k_cu_21c0b6b84cuda3std6ranges3__45__cpo4sizeE,@object
	.size		_ZN34_INTERNAL_fb9fd9d4_4_k_cu_21c0b6b84cuda3std6ranges3__45__cpo4sizeE,(_ZN34_INTERNAL_fb9fd9d4_4_k_cu_21c0b6b86thrust24THRUST_300001_SM_1000_NS12placeholders2_3E - _ZN34_INTERNAL_fb9fd9d4_4_k_cu_21c0b6b84cuda3std6ranges3__45__cpo4sizeE)
_ZN34_INTERNAL_fb9fd9d4_4_k_cu_21c0b6b84cuda3std6ranges3__45__cpo4sizeE:
	.zero		1
	.type		_ZN34_INTERNAL_fb9fd9d4_4_k_cu_21c0b6b86thrust24THRUST_300001_SM_1000_NS12placeholders2_3E,@object
	.size		_ZN34_INTERNAL_fb9fd9d4_4_k_cu_21c0b6b86thrust24THRUST_300001_SM_1000_NS12placeholders2_3E,(_ZN34_INTERNAL_fb9fd9d4_4_k_cu_21c0b6b84cuda3std3__45__cpo6cbeginE - _ZN34_INTERNAL_fb9fd9d4_4_k_cu_21c0b6b86thrust24THRUST_300001_SM_1000_NS12placeholders2_3E)
_ZN34_INTERNAL_fb9fd9d4_4_k_cu_21c0b6b86thrust24THRUST_300001_SM_1000_NS12placeholders2_3E:
	.zero		1
	.type		_ZN34_INTERNAL_fb9fd9d4_4_k_cu_21c0b6b84cuda3std3__45__cpo6cbeginE,@object
	.size		_ZN34_INTERNAL_fb9fd9d4_4_k_cu_21c0b6b84cuda3std3__45__cpo6cbeginE,(_ZN34_INTERNAL_fb9fd9d4_4_k_cu_21c0b6b84cuda3std6ranges3__45__cpo6cbeginE - _ZN34_INTERNAL_fb9fd9d4_4_k_cu_21c0b6b84cuda3std3__45__cpo6cbeginE)
_ZN34_INTERNAL_fb9fd9d4_4_k_cu_21c0b6b84cuda3std3__45__cpo6cbeginE:
	.zero		1
	.type		_ZN34_INTERNAL_fb9fd9d4_4_k_cu_21c0b6b84cuda3std6ranges3__45__cpo6cbeginE,@object
	.size		_ZN34_INTERNAL_fb9fd9d4_4_k_cu_21c0b6b84cuda3std6ranges3__45__cpo6cbeginE,(_ZN34_INTERNAL_fb9fd9d4_4_k_cu_21c0b6b86thrust24THRUST_300001_SM_1000_NS12placeholders2_7E - _ZN34_INTERNAL_fb9fd9d4_4_k_cu_21c0b6b84cuda3std6ranges3__45__cpo6cbeginE)
_ZN34_INTERNAL_fb9fd9d4_4_k_cu_21c0b6b84cuda3std6ranges3__45__cpo6cbeginE:
	.zero		1
	.type		_ZN34_INTERNAL_fb9fd9d4_4_k_cu_21c0b6b86thrust24THRUST_300001_SM_1000_NS12placeholders2_7E,@object
	.size		_ZN34_INTERNAL_fb9fd9d4_4_k_cu_21c0b6b86thrust24THRUST_300001_SM_1000_NS12placeholders2_7E,(_ZN34_INTERNAL_fb9fd9d4_4_k_cu_21c0b6b84cuda3std3__45__cpo7crbeginE - _ZN34_INTERNAL_fb9fd9d4_4_k_cu_21c0b6b86thrust24THRUST_300001_SM_1000_NS12placeholders2_7E)
_ZN34_INTERNAL_fb9fd9d4_4_k_cu_21c0b6b86thrust24THRUST_300001_SM_1000_NS12placeholders2_7E:
	.zero		1
	.type		_ZN34_INTERNAL_fb9fd9d4_4_k_cu_21c0b6b84cuda3std3__45__cpo7crbeginE,@object
	.size		_ZN34_INTERNAL_fb9fd9d4_4_k_cu_21c0b6b84cuda3std3__45__cpo7crbeginE,(_ZN34_INTERNAL_fb9fd9d4_4_k_cu_21c0b6b84cuda3std6ranges3__45__cpo4nextE - _ZN34_INTERNAL_fb9fd9d4_4_k_cu_21c0b6b84cuda3std3__45__cpo7crbeginE)
_ZN34_INTERNAL_fb9fd9d4_4_k_cu_21c0b6b84cuda3std3__45__cpo7crbeginE:
	.zero		1
	.type		_ZN34_INTERNAL_fb9fd9d4_4_k_cu_21c0b6b84cuda3std6ranges3__45__cpo4nextE,@object
	.size		_ZN34_INTERNAL_fb9fd9d4_4_k_cu_21c0b6b84cuda3std6ranges3__45__cpo4nextE,(_ZN34_INTERNAL_fb9fd9d4_4_k_cu_21c0b6b84cuda3std6ranges3__45__cpo4swapE - _ZN34_INTERNAL_fb9fd9d4_4_k_cu_21c0b6b84cuda3std6ranges3__45__cpo4nextE)
_ZN34_INTERNAL_fb9fd9d4_4_k_cu_21c0b6b84cuda3std6ranges3__45__cpo4nextE:
	.zero		1
	.type		_ZN34_INTERNAL_fb9fd9d4_4_k_cu_21c0b6b84cuda3std6ranges3__45__cpo4swapE,@object
	.size		_ZN34_INTERNAL_fb9fd9d4_4_k_cu_21c0b6b84cuda3std6ranges3__45__cpo4swapE,(_ZN34_INTERNAL_fb9fd9d4_4_k_cu_21c0b6b86thrust24THRUST_300001_SM_1000_NS8cuda_cub10par_nosyncE - _ZN34_INTERNAL_fb9fd9d4_4_k_cu_21c0b6b84cuda3std6ranges3__45__cpo4swapE)
_ZN34_INTERNAL_fb9fd9d4_4_k_cu_21c0b6b84cuda3std6ranges3__45__cpo4swapE:
	.zero		1
	.type		_ZN34_INTERNAL_fb9fd9d4_4_k_cu_21c0b6b86thrust24THRUST_300001_SM_1000_NS8cuda_cub10par_nosyncE,@object
	.size		_ZN34_INTERNAL_fb9fd9d4_4_k_cu_21c0b6b86thrust24THRUST_300001_SM_1000_NS8cuda_cub10par_nosyncE,(_ZN34_INTERNAL_fb9fd9d4_4_k_cu_21c0b6b86thrust24THRUST_300001_SM_1000_NS12placeholders2_9E - _ZN34_INTERNAL_fb9fd9d4_4_k_cu_21c0b6b86thrust24THRUST_300001_SM_1000_NS8cuda_cub10par_nosyncE)
_ZN34_INTERNAL_fb9fd9d4_4_k_cu_21c0b6b86thrust24THRUST_300001_SM_1000_NS8cuda_cub10par_nosyncE:
	.zero		1
	.type		_ZN34_INTERNAL_fb9fd9d4_4_k_cu_21c0b6b86thrust24THRUST_300001_SM_1000_NS12placeholders2_9E,@object
	.size		_ZN34_INTERNAL_fb9fd9d4_4_k_cu_21c0b6b86thrust24THRUST_300001_SM_1000_NS12placeholders2_9E,(_ZN34_INTERNAL_fb9fd9d4_4_k_cu_21c0b6b84cuda3std3__436_GLOBAL__N__fb9fd9d4_4_k_cu_21c0b6b86ignoreE - _ZN34_INTERNAL_fb9fd9d4_4_k_cu_21c0b6b86thrust24THRUST_300001_SM_1000_NS12placeholders2_9E)
_ZN34_INTERNAL_fb9fd9d4_4_k_cu_21c0b6b86thrust24THRUST_300001_SM_1000_NS12placeholders2_9E:
	.zero		1
	.type		_ZN34_INTERNAL_fb9fd9d4_4_k_cu_21c0b6b84cuda3std3__436_GLOBAL__N__fb9fd9d4_4_k_cu_21c0b6b86ignoreE,@object
	.size		_ZN34_INTERNAL_fb9fd9d4_4_k_cu_21c0b6b84cuda3std3__436_GLOBAL__N__fb9fd9d4_4_k_cu_21c0b6b86ignoreE,(_ZN34_INTERNAL_fb9fd9d4_4_k_cu_21c0b6b84cuda3std6ranges3__45__cpo4dataE - _ZN34_INTERNAL_fb9fd9d4_4_k_cu_21c0b6b84cuda3std3__436_GLOBAL__N__fb9fd9d4_4_k_cu_21c0b6b86ignoreE)
_ZN34_INTERNAL_fb9fd9d4_4_k_cu_21c0b6b84cuda3std3__436_GLOBAL__N__fb9fd9d4_4_k_cu_21c0b6b86ignoreE:
	.zero		1
	.type		_ZN34_INTERNAL_fb9fd9d4_4_k_cu_21c0b6b84cuda3std6ranges3__45__cpo4dataE,@object
	.size		_ZN34_INTERNAL_fb9fd9d4_4_k_cu_21c0b6b84cuda3std6ranges3__45__cpo4dataE,(_ZN34_INTERNAL_fb9fd9d4_4_k_cu_21c0b6b86thrust24THRUST_300001_SM_1000_NS12placeholders2_1E - _ZN34_INTERNAL_fb9fd9d4_4_k_cu_21c0b6b84cuda3std6ranges3__45__cpo4dataE)
_ZN34_INTERNAL_fb9fd9d4_4_k_cu_21c0b6b84cuda3std6ranges3__45__cpo4dataE:
	.zero		1
	.type		_ZN34_INTERNAL_fb9fd9d4_4_k_cu_21c0b6b86thrust24THRUST_300001_SM_1000_NS12placeholders2_1E,@object
	.size		_ZN34_INTERNAL_fb9fd9d4_4_k_cu_21c0b6b86thrust24THRUST_300001_SM_1000_NS12placeholders2_1E,(_ZN34_INTERNAL_fb9fd9d4_4_k_cu_21c0b6b84cuda3std3__45__cpo5beginE - _ZN34_INTERNAL_fb9fd9d4_4_k_cu_21c0b6b86thrust24THRUST_300001_SM_1000_NS12placeholders2_1E)
_ZN34_INTERNAL_fb9fd9d4_4_k_cu_21c0b6b86thrust24THRUST_300001_SM_1000_NS12placeholders2_1E:
	.zero		1
	.type		_ZN34_INTERNAL_fb9fd9d4_4_k_cu_21c0b6b84cuda3std3__45__cpo5beginE,@object
	.size		_ZN34_INTERNAL_fb9fd9d4_4_k_cu_21c0b6b84cuda3std3__45__cpo5beginE,(_ZN34_INTERNAL_fb9fd9d4_4_k_cu_21c0b6b84cuda3std6ranges3__45__cpo5beginE - _ZN34_INTERNAL_fb9fd9d4_4_k_cu_21c0b6b84cuda3std3__45__cpo5beginE)
_ZN34_INTERNAL_fb9fd9d4_4_k_cu_21c0b6b84cuda3std3__45__cpo5beginE:
	.zero		1
	.type		_ZN34_INTERNAL_fb9fd9d4_4_k_cu_21c0b6b84cuda3std6ranges3__45__cpo5beginE,@object
	.size		_ZN34_INTERNAL_fb9fd9d4_4_k_cu_21c0b6b84cuda3std6ranges3__45__cpo5beginE,(_ZN34_INTERNAL_fb9fd9d4_4_k_cu_21c0b6b86thrust24THRUST_300001_SM_1000_NS12placeholders2_5E - _ZN34_INTERNAL_fb9fd9d4_4_k_cu_21c0b6b84cuda3std6ranges3__45__cpo5beginE)
_ZN34_INTERNAL_fb9fd9d4_4_k_cu_21c0b6b84cuda3std6ranges3__45__cpo5beginE:
	.zero		1
	.type		_ZN34_INTERNAL_fb9fd9d4_4_k_cu_21c0b6b86thrust24THRUST_300001_SM_1000_NS12placeholders2_5E,@object
	.size		_ZN34_INTERNAL_fb9fd9d4_4_k_cu_21c0b6b86thrust24THRUST_300001_SM_1000_NS12placeholders2_5E,(_ZN34_INTERNAL_fb9fd9d4_4_k_cu_21c0b6b84cuda3std3__45__cpo6rbeginE - _ZN34_INTERNAL_fb9fd9d4_4_k_cu_21c0b6b86thrust24THRUST_300001_SM_1000_NS12placeholders2_5E)
_ZN34_INTERNAL_fb9fd9d4_4_k_cu_21c0b6b86thrust24THRUST_300001_SM_1000_NS12placeholders2_5E:
	.zero		1
	.type		_ZN34_INTERNAL_fb9fd9d4_4_k_cu_21c0b6b84cuda3std3__45__cpo6rbeginE,@object
	.size		_ZN34_INTERNAL_fb9fd9d4_4_k_cu_21c0b6b84cuda3std3__45__cpo6rbeginE,(_ZN34_INTERNAL_fb9fd9d4_4_k_cu_21c0b6b84cuda3std6ranges3__45__cpo7advanceE - _ZN34_INTERNAL_fb9fd9d4_4_k_cu_21c0b6b84cuda3std3__45__cpo6rbeginE)
_ZN34_INTERNAL_fb9fd9d4_4_k_cu_21c0b6b84cuda3std3__45__cpo6rbeginE:
	.zero		1
	.type		_ZN34_INTERNAL_fb9fd9d4_4_k_cu_21c0b6b84cuda3std6ranges3__45__cpo7advanceE,@object
	.size		_ZN34_INTERNAL_fb9fd9d4_4_k_cu_21c0b6b84cuda3std6ranges3__45__cpo7advanceE,(_ZN34_INTERNAL_fb9fd9d4_4_k_cu_21c0b6b84cuda3std3__47nulloptE - _ZN34_INTERNAL_fb9fd9d4_4_k_cu_21c0b6b84cuda3std6ranges3__45__cpo7advanceE)
_ZN34_INTERNAL_fb9fd9d4_4_k_cu_21c0b6b84cuda3std6ranges3__45__cpo7advanceE:
	.zero		1
	.type		_ZN34_INTERNAL_fb9fd9d4_4_k_cu_21c0b6b84cuda3std3__47nulloptE,@object
	.size		_ZN34_INTERNAL_fb9fd9d4_4_k_cu_21c0b6b84cuda3std3__47nulloptE,(_ZN34_INTERNAL_fb9fd9d4_4_k_cu_21c0b6b84cuda3std6ranges3__45__cpo8distanceE - _ZN34_INTERNAL_fb9fd9d4_4_k_cu_21c0b6b84cuda3std3__47nulloptE)
_ZN34_INTERNAL_fb9fd9d4_4_k_cu_21c0b6b84cuda3std3__47nulloptE:
	.zero		1
	.type		_ZN34_INTERNAL_fb9fd9d4_4_k_cu_21c0b6b84cuda3std6ranges3__45__cpo8distanceE,@object
	.size		_ZN34_INTERNAL_fb9fd9d4_4_k_cu_21c0b6b84cuda3std6ranges3__45__cpo8distanceE,(_ZN34_INTERNAL_fb9fd9d4_4_k_cu_21c0b6b86thrust24THRUST_300001_SM_1000_NS12placeholders3_10E - _ZN34_INTERNAL_fb9fd9d4_4_k_cu_21c0b6b84cuda3std6ranges3__45__cpo8distanceE)
_ZN34_INTERNAL_fb9fd9d4_4_k_cu_21c0b6b84cuda3std6ranges3__45__cpo8distanceE:
	.zero		1
	.type		_ZN34_INTERNAL_fb9fd9d4_4_k_cu_21c0b6b86thrust24THRUST_300001_SM_1000_NS12placeholders3_10E,@object
	.size		_ZN34_INTERNAL_fb9fd9d4_4_k_cu_21c0b6b86thrust24THRUST_300001_SM_1000_NS12placeholders3_10E,(_ZN34_INTERNAL_fb9fd9d4_4_k_cu_21c0b6b84cuda3std3__419piecewise_constructE - _ZN34_INTERNAL_fb9fd9d4_4_k_cu_21c0b6b86thrust24THRUST_300001_SM_1000_NS12placeholders3_10E)
_ZN34_INTERNAL_fb9fd9d4_4_k_cu_21c0b6b86thrust24THRUST_300001_SM_1000_NS12placeholders3_10E:
	.zero		1
	.type		_ZN34_INTERNAL_fb9fd9d4_4_k_cu_21c0b6b84cuda3std3__419piecewise_constructE,@object
	.size		_ZN34_INTERNAL_fb9fd9d4_4_k_cu_21c0b6b84cuda3std3__419piecewise_constructE,(_ZN34_INTERNAL_fb9fd9d4_4_k_cu_21c0b6b84cuda3std6ranges3__45__cpo5cdataE - _ZN34_INTERNAL_fb9fd9d4_4_k_cu_21c0b6b84cuda3std3__419piecewise_constructE)
_ZN34_INTERNAL_fb9fd9d4_4_k_cu_21c0b6b84cuda3std3__419piecewise_constructE:
	.zero		1
	.type		_ZN34_INTERNAL_fb9fd9d4_4_k_cu_21c0b6b84cuda3std6ranges3__45__cpo5cdataE,@object
	.size		_ZN34_INTERNAL_fb9fd9d4_4_k_cu_21c0b6b84cuda3std6ranges3__45__cpo5cdataE,(_ZN34_INTERNAL_fb9fd9d4_4_k_cu_21c0b6b86thrust24THRUST_300001_SM_1000_NS12placeholders2_2E - _ZN34_INTERNAL_fb9fd9d4_4_k_cu_21c0b6b84cuda3std6ranges3__45__cpo5cdataE)
_ZN34_INTERNAL_fb9fd9d4_4_k_cu_21c0b6b84cuda3std6ranges3__45__cpo5cdataE:
	.zero		1
	.type		_ZN34_INTERNAL_fb9fd9d4_4_k_cu_21c0b6b86thrust24THRUST_300001_SM_1000_NS12placeholders2_2E,@object
	.size		_ZN34_INTERNAL_fb9fd9d4_4_k_cu_21c0b6b86thrust24THRUST_300001_SM_1000_NS12placeholders2_2E,(_ZN34_INTERNAL_fb9fd9d4_4_k_cu_21c0b6b84cuda3std3__45__cpo3endE - _ZN34_INTERNAL_fb9fd9d4_4_k_cu_21c0b6b86thrust24THRUST_300001_SM_1000_NS12placeholders2_2E)
_ZN34_INTERNAL_fb9fd9d4_4_k_cu_21c0b6b86thrust24THRUST_300001_SM_1000_NS12placeholders2_2E:
	.zero		1
	.type		_ZN34_INTERNAL_fb9fd9d4_4_k_cu_21c0b6b84cuda3std3__45__cpo3endE,@object
	.size		_ZN34_INTERNAL_fb9fd9d4_4_k_cu_21c0b6b84cuda3std3__45__cpo3endE,(_ZN34_INTERNAL_fb9fd9d4_4_k_cu_21c0b6b84cuda3std6ranges3__45__cpo3endE - _ZN34_INTERNAL_fb9fd9d4_4_k_cu_21c0b6b84cuda3std3__45__cpo3endE)
_ZN34_INTERNAL_fb9fd9d4_4_k_cu_21c0b6b84cuda3std3__45__cpo3endE:
	.zero		1
	.type		_ZN34_INTERNAL_fb9fd9d4_4_k_cu_21c0b6b84cuda3std6ranges3__45__cpo3endE,@object
	.size		_ZN34_INTERNAL_fb9fd9d4_4_k_cu_21c0b6b84cuda3std6ranges3__45__cpo3endE,(_ZN34_INTERNAL_fb9fd9d4_4_k_cu_21c0b6b86thrust24THRUST_300001_SM_1000_NS12placeholders2_6E - _ZN34_INTERNAL_fb9fd9d4_4_k_cu_21c0b6b84cuda3std6ranges3__45__cpo3endE)
_ZN34_INTERNAL_fb9fd9d4_4_k_cu_21c0b6b84cuda3std6ranges3__45__cpo3endE:
	.zero		1
	.type		_ZN34_INTERNAL_fb9fd9d4_4_k_cu_21c0b6b86thrust24THRUST_300001_SM_1000_NS12placeholders2_6E,@object
	.size		_ZN34_INTERNAL_fb9fd9d4_4_k_cu_21c0b6b86thrust24THRUST_300001_SM_1000_NS12placeholders2_6E,(_ZN34_INTERNAL_fb9fd9d4_4_k_cu_21c0b6b84cuda3std3__45__cpo4rendE - _ZN34_INTERNAL_fb9fd9d4_4_k_cu_21c0b6b86thrust24THRUST_300001_SM_1000_NS12placeholders2_6E)
_ZN34_INTERNAL_fb9fd9d4_4_k_cu_21c0b6b86thrust24THRUST_300001_SM_1000_NS12placeholders2_6E:
	.zero		1
	.type		_ZN34_INTERNAL_fb9fd9d4_4_k_cu_21c0b6b84cuda3std3__45__cpo4rendE,@object
	.size		_ZN34_INTERNAL_fb9fd9d4_4_k_cu_21c0b6b84cuda3std3__45__cpo4rendE,(_ZN34_INTERNAL_fb9fd9d4_4_k_cu_21c0b6b84cuda3std6ranges3__45__cpo9iter_swapE - _ZN34_INTERNAL_fb9fd9d4_4_k_cu_21c0b6b84cuda3std3__45__cpo4rendE)
_ZN34_INTERNAL_fb9fd9d4_4_k_cu_21c0b6b84cuda3std3__45__cpo4rendE:
	.zero		1
	.type		_ZN34_INTERNAL_fb9fd9d4_4_k_cu_21c0b6b84cuda3std6ranges3__45__cpo9iter_swapE,@object
	.size		_ZN34_INTERNAL_fb9fd9d4_4_k_cu_21c0b6b84cuda3std6ranges3__45__cpo9iter_swapE,(_ZN34_INTERNAL_fb9fd9d4_4_k_cu_21c0b6b84cuda3std3__48unexpectE - _ZN34_INTERNAL_fb9fd9d4_4_k_cu_21c0b6b84cuda3std6ranges3__45__cpo9iter_swapE)
_ZN34_INTERNAL_fb9fd9d4_4_k_cu_21c0b6b84cuda3std6ranges3__45__cpo9iter_swapE:
	.zero		1
	.type		_ZN34_INTERNAL_fb9fd9d4_4_k_cu_21c0b6b84cuda3std3__48unexpectE,@object
	.size		_ZN34_INTERNAL_fb9fd9d4_4_k_cu_21c0b6b84cuda3std3__48unexpectE,(_ZN34_INTERNAL_fb9fd9d4_4_k_cu_21c0b6b86thrust24THRUST_300001_SM_1000_NS8cuda_cub3parE - _ZN34_INTERNAL_fb9fd9d4_4_k_cu_21c0b6b84cuda3std3__48unexpectE)
_ZN34_INTERNAL_fb9fd9d4_4_k_cu_21c0b6b84cuda3std3__48unexpectE:
	.zero		1
	.type		_ZN34_INTERNAL_fb9fd9d4_4_k_cu_21c0b6b86thrust24THRUST_300001_SM_1000_NS8cuda_cub3parE,@object
	.size		_ZN34_INTERNAL_fb9fd9d4_4_k_cu_21c0b6b86thrust24THRUST_300001_SM_1000_NS8cuda_cub3parE,(_ZN34_INTERNAL_fb9fd9d4_4_k_cu_21c0b6b86thrust24THRUST_300001_SM_1000_NS12placeholders2_4E - _ZN34_INTERNAL_fb9fd9d4_4_k_cu_21c0b6b86thrust24THRUST_300001_SM_1000_NS8cuda_cub3parE)
_ZN34_INTERNAL_fb9fd9d4_4_k_cu_21c0b6b86thrust24THRUST_300001_SM_1000_NS8cuda_cub3parE:
	.zero		1
	.type		_ZN34_INTERNAL_fb9fd9d4_4_k_cu_21c0b6b86thrust24THRUST_300001_SM_1000_NS12placeholders2_4E,@object
	.size		_ZN34_INTERNAL_fb9fd9d4_4_k_cu_21c0b6b86thrust24THRUST_300001_SM_1000_NS12placeholders2_4E,(_ZN34_INTERNAL_fb9fd9d4_4_k_cu_21c0b6b84cuda3std3__45__cpo4cendE - _ZN34_INTERNAL_fb9fd9d4_4_k_cu_21c0b6b86thrust24THRUST_300001_SM_1000_NS12placeholders2_4E)
_ZN34_INTERNAL_fb9fd9d4_4_k_cu_21c0b6b86thrust24THRUST_300001_SM_1000_NS12placeholders2_4E:
	.zero		1
	.type		_ZN34_INTERNAL_fb9fd9d4_4_k_cu_21c0b6b84cuda3std3__45__cpo4cendE,@object
	.size		_ZN34_INTERNAL_fb9fd9d4_4_k_cu_21c0b6b84cuda3std3__45__cpo4cendE,(_ZN34_INTERNAL_fb9fd9d4_4_k_cu_21c0b6b84cuda3std6ranges3__45__cpo4cendE - _ZN34_INTERNAL_fb9fd9d4_4_k_cu_21c0b6b84cuda3std3__45__cpo4cendE)
_ZN34_INTERNAL_fb9fd9d4_4_k_cu_21c0b6b84cuda3std3__45__cpo4cendE:
	.zero		1
	.type		_ZN34_INTERNAL_fb9fd9d4_4_k_cu_21c0b6b84cuda3std6ranges3__45__cpo4cendE,@object
	.size		_ZN34_INTERNAL_fb9fd9d4_4_k_cu_21c0b6b84cuda3std6ranges3__45__cpo4cendE,(_ZN34_INTERNAL_fb9fd9d4_4_k_cu_21c0b6b84cuda3std3__420unreachable_sentinelE - _ZN34_INTERNAL_fb9fd9d4_4_k_cu_21c0b6b84cuda3std6ranges3__45__cpo4cendE)
_ZN34_INTERNAL_fb9fd9d4_4_k_cu_21c0b6b84cuda3std6ranges3__45__cpo4cendE:
	.zero		1
	.type		_ZN34_INTERNAL_fb9fd9d4_4_k_cu_21c0b6b84cuda3std3__420unreachable_sentinelE,@object
	.size		_ZN34_INTERNAL_fb9fd9d4_4_k_cu_21c0b6b84cuda3std3__420unreachable_sentinelE,(_ZN34_INTERNAL_fb9fd9d4_4_k_cu_21c0b6b84cuda3std6ranges3__45__cpo5ssizeE - _ZN34_INTERNAL_fb9fd9d4_4_k_cu_21c0b6b84cuda3std3__420unreachable_sentinelE)
_ZN34_INTERNAL_fb9fd9d4_4_k_cu_21c0b6b84cuda3std3__420unreachable_sentinelE:
	.zero		1
	.type		_ZN34_INTERNAL_fb9fd9d4_4_k_cu_21c0b6b84cuda3std6ranges3__45__cpo5ssizeE,@object
	.size		_ZN34_INTERNAL_fb9fd9d4_4_k_cu_21c0b6b84cuda3std6ranges3__45__cpo5ssizeE,(_ZN34_INTERNAL_fb9fd9d4_4_k_cu_21c0b6b86thrust24THRUST_300001_SM_1000_NS12placeholders2_8E - _ZN34_INTERNAL_fb9fd9d4_4_k_cu_21c0b6b84cuda3std6ranges3__45__cpo5ssizeE)
_ZN34_INTERNAL_fb9fd9d4_4_k_cu_21c0b6b84cuda3std6ranges3__45__cpo5ssizeE:
	.zero		1
	.type		_ZN34_INTERNAL_fb9fd9d4_4_k_cu_21c0b6b86thrust24THRUST_300001_SM_1000_NS12placeholders2_8E,@object
	.size		_ZN34_INTERNAL_fb9fd9d4_4_k_cu_21c0b6b86thrust24THRUST_300001_SM_1000_NS12placeholders2_8E,(_ZN34_INTERNAL_fb9fd9d4_4_k_cu_21c0b6b84cuda3std3__45__cpo5crendE - _ZN34_INTERNAL_fb9fd9d4_4_k_cu_21c0b6b86thrust24THRUST_300001_SM_1000_NS12placeholders2_8E)
_ZN34_INTERNAL_fb9fd9d4_4_k_cu_21c0b6b86thrust24THRUST_300001_SM_1000_NS12placeholders2_8E:
	.zero		1
	.type		_ZN34_INTERNAL_fb9fd9d4_4_k_cu_21c0b6b84cuda3std3__45__cpo5crendE,@object
	.size		_ZN34_INTERNAL_fb9fd9d4_4_k_cu_21c0b6b84cuda3std3__45__cpo5crendE,(_ZN34_INTERNAL_fb9fd9d4_4_k_cu_21c0b6b84cuda3std6ranges3__45__cpo4prevE - _ZN34_INTERNAL_fb9fd9d4_4_k_cu_21c0b6b84cuda3std3__45__cpo5crendE)
_ZN34_INTERNAL_fb9fd9d4_4_k_cu_21c0b6b84cuda3std3__45__cpo5crendE:
	.zero		1
	.type		_ZN34_INTERNAL_fb9fd9d4_4_k_cu_21c0b6b84cuda3std6ranges3__45__cpo4prevE,@object
	.size		_ZN34_INTERNAL_fb9fd9d4_4_k_cu_21c0b6b84cuda3std6ranges3__45__cpo4prevE,(_ZN34_INTERNAL_fb9fd9d4_4_k_cu_21c0b6b84cuda3std6ranges3__45__cpo9iter_moveE - _ZN34_INTERNAL_fb9fd9d4_4_k_cu_21c0b6b84cuda3std6ranges3__45__cpo4prevE)
_ZN34_INTERNAL_fb9fd9d4_4_k_cu_21c0b6b84cuda3std6ranges3__45__cpo4prevE:
	.zero		1
	.type		_ZN34_INTERNAL_fb9fd9d4_4_k_cu_21c0b6b84cuda3std6ranges3__45__cpo9iter_moveE,@object
	.size		_ZN34_INTERNAL_fb9fd9d4_4_k_cu_21c0b6b84cuda3std6ranges3__45__cpo9iter_moveE,(_ZN34_INTERNAL_fb9fd9d4_4_k_cu_21c0b6b86thrust24THRUST_300001_SM_1000_NS6system6detail10sequential3seqE - _ZN34_INTERNAL_fb9fd9d4_4_k_cu_21c0b6b84cuda3std6ranges3__45__cpo9iter_moveE)
_ZN34_INTERNAL_fb9fd9d4_4_k_cu_21c0b6b84cuda3std6ranges3__45__cpo9iter_moveE:
	.zero		1
	.type		_ZN34_INTERNAL_fb9fd9d4_4_k_cu_21c0b6b86thrust24THRUST_300001_SM_1000_NS6system6detail10sequential3seqE,@object
	.size		_ZN34_INTERNAL_fb9fd9d4_4_k_cu_21c0b6b86thrust24THRUST_300001_SM_1000_NS6system6detail10sequential3seqE,(.L_31 - _ZN34_INTERNAL_fb9fd9d4_4_k_cu_21c0b6b86thrust24THRUST_300001_SM_1000_NS6system6detail10sequential3seqE)
_ZN34_INTERNAL_fb9fd9d4_4_k_cu_21c0b6b86thrust24THRUST_300001_SM_1000_NS6system6detail10sequential3seqE:
	.zero		1
.L_31:


//--------------------- .nv.constant0._ZN3cub18CUB_300001_SM_10006detail8for_each13static_kernelINS2_12policy_hub_t12policy_500_tEmN6thrust24THRUST_300001_SM_1000_NS8cuda_cub20__uninitialized_fill7functorINS7_10device_ptrIiEEiEEEEvT0_T1_ --------------------------
	.section	.nv.constant0._ZN3cub18CUB_300001_SM_10006detail8for_each13static_kernelINS2_12policy_hub_t12policy_500_tEmN6thrust24THRUST_300001_SM_1000_NS8cuda_cub20__uninitialized_fill7functorINS7_10device_ptrIiEEiEEEEvT0_T1_,"a",@progbits
	.sectionflags	@""
	.align	4
.nv.constant0._ZN3cub18CUB_300001_SM_10006detail8for_each13static_kernelINS2_12policy_hub_t12policy_500_tEmN6thrust24THRUST_300001_SM_1000_NS8cuda_cub20__uninitialized_fill7functorINS7_10device_ptrIiEEiEEEEvT0_T1_:
	.zero		920


//--------------------- .nv.constant0._ZN3cub18CUB_300001_SM_10006detail11EmptyKernelIvEEvv --------------------------
	.section	.nv.constant0._ZN3cub18CUB_300001_SM_10006detail11EmptyKernelIvEEvv,"a",@progbits
	.sectionflags	@""
	.align	4
.nv.constant0._ZN3cub18CUB_300001_SM_10006detail11EmptyKernelIvEEvv:
	.zero		896


//--------------------- .nv.constant0._Z9bfs_colorPiS_S_S_ii --------------------------
	.section	.nv.constant0._Z9bfs_colorPiS_S_S_ii,"a",@progbits
	.sectionflags	@""
	.align	4
.nv.constant0._Z9bfs_colorPiS_S_S_ii:
	.zero		936


//--------------------- .nv.constant0._Z12trim2_kernelPiS_S_S_S_S_iPb --------------------------
	.section	.nv.constant0._Z12trim2_kernelPiS_S_S_S_S_iPb,"a",@progbits
	.sectionflags	@""
	.align	4
.nv.constant0._Z12trim2_kernelPiS_S_S_S_S_iPb:
	.zero		960


//--------------------- .nv.constant0._Z15compute_degreesPiS_S_S_S_i --------------------------
	.section	.nv.constant0._Z15compute_degreesPiS_S_S_S_i,"a",@progbits
	.sectionflags	@""
	.align	4
.nv.constant0._Z15compute_degreesPiS_S_S_S_i:
	.zero		940


//--------------------- .nv.constant0._Z11trim_kernelPiS_S_S_S_S_iPb --------------------------
	.section	.nv.constant0._Z11trim_kernelPiS_S_S_S_S_iPb,"a",@progbits
	.sectionflags	@""
	.align	4
.nv.constant0._Z11trim_kernelPiS_S_S_S_S_iPb:
	.zero		960


//--------------------- SYMBOLS --------------------------

	.type		.nv.reservedSmem.offset0,@object
	.size		.nv.reservedSmem.offset0,0x4
